//
// Generated by NVIDIA NVVM Compiler
//
// Compiler Build ID: CL-36424714
// Cuda compilation tools, release 13.0, V13.0.88
// Based on NVVM 20.0.0
//

.version 9.0
.target sm_100
.address_size 64

	// .globl	_Z11sigmoid_vecPfS_i

.visible .entry _Z11sigmoid_vecPfS_i(
	.param .u64 .ptr .align 1 _Z11sigmoid_vecPfS_i_param_0,
	.param .u64 .ptr .align 1 _Z11sigmoid_vecPfS_i_param_1,
	.param .u32 _Z11sigmoid_vecPfS_i_param_2
)
{
	.reg .pred 	%p<2>;
	.reg .b32 	%r<8>;
	.reg .b32 	%f<15>;
	.reg .b64 	%rd<8>;
	.reg .b64 	%fd<4>;

	ld.param.u64 	%rd1, [_Z11sigmoid_vecPfS_i_param_0];
	ld.param.u64 	%rd2, [_Z11sigmoid_vecPfS_i_param_1];
	ld.param.u32 	%r2, [_Z11sigmoid_vecPfS_i_param_2];
	mov.u32 	%r3, %ctaid.x;
	mov.u32 	%r4, %ntid.x;
	mov.u32 	%r5, %tid.x;
	mad.lo.s32 	%r1, %r3, %r4, %r5;
	setp.ge.s32 	%p1, %r1, %r2;
	@%p1 bra 	$L__BB0_2;
	cvta.to.global.u64 	%rd3, %rd1;
	cvta.to.global.u64 	%rd4, %rd2;
	mul.wide.s32 	%rd5, %r1, 4;
	add.s64 	%rd6, %rd3, %rd5;
	ld.global.f32 	%f1, [%rd6];
	fma.rn.f32 	%f2, %f1, 0fBBBB989D, 0f3F000000;
	cvt.sat.f32.f32 	%f3, %f2;
	mov.f32 	%f4, 0f4B400001;
	mov.f32 	%f5, 0f437C0000;
	fma.rm.f32 	%f6, %f3, %f5, %f4;
	add.f32 	%f7, %f6, 0fCB40007F;
	neg.f32 	%f8, %f7;
	fma.rn.f32 	%f9, %f1, 0fBFB8AA3B, %f8;
	fma.rn.f32 	%f10, %f1, 0fB2A57060, %f9;
	mov.b32 	%r6, %f6;
	shl.b32 	%r7, %r6, 23;
	mov.b32 	%f11, %r7;
	ex2.approx.ftz.f32 	%f12, %f10;
	mul.f32 	%f13, %f12, %f11;
	cvt.f64.f32 	%fd1, %f13;
	add.f64 	%fd2, %fd1, 0d3FF0000000000000;
	rcp.rn.f64 	%fd3, %fd2;
	cvt.rn.f32.f64 	%f14, %fd3;
	add.s64 	%rd7, %rd4, %rd5;
	st.global.f32 	[%rd7], %f14;
$L__BB0_2:
	ret;

}
	// .globl	_Z17sigmoid_prime_vecPfS_i
.visible .entry _Z17sigmoid_prime_vecPfS_i(
	.param .u64 .ptr .align 1 _Z17sigmoid_prime_vecPfS_i_param_0,
	.param .u64 .ptr .align 1 _Z17sigmoid_prime_vecPfS_i_param_1,
	.param .u32 _Z17sigmoid_prime_vecPfS_i_param_2
)
{
	.reg .pred 	%p<2>;
	.reg .b32 	%r<8>;
	.reg .b32 	%f<18>;
	.reg .b64 	%rd<8>;
	.reg .b64 	%fd<4>;

	ld.param.u64 	%rd1, [_Z17sigmoid_prime_vecPfS_i_param_0];
	ld.param.u64 	%rd2, [_Z17sigmoid_prime_vecPfS_i_param_1];
	ld.param.u32 	%r2, [_Z17sigmoid_prime_vecPfS_i_param_2];
	mov.u32 	%r3, %ctaid.x;
	mov.u32 	%r4, %ntid.x;
	mov.u32 	%r5, %tid.x;
	mad.lo.s32 	%r1, %r3, %r4, %r5;
	setp.ge.s32 	%p1, %r1, %r2;
	@%p1 bra 	$L__BB1_2;
	cvta.to.global.u64 	%rd3, %rd1;
	cvta.to.global.u64 	%rd4, %rd2;
	mul.wide.s32 	%rd5, %r1, 4;
	add.s64 	%rd6, %rd3, %rd5;
	ld.global.f32 	%f1, [%rd6];
	fma.rn.f32 	%f2, %f1, 0fBBBB989D, 0f3F000000;
	cvt.sat.f32.f32 	%f3, %f2;
	mov.f32 	%f4, 0f4B400001;
	mov.f32 	%f5, 0f437C0000;
	fma.rm.f32 	%f6, %f3, %f5, %f4;
	add.f32 	%f7, %f6, 0fCB40007F;
	neg.f32 	%f8, %f7;
	fma.rn.f32 	%f9, %f1, 0fBFB8AA3B, %f8;
	fma.rn.f32 	%f10, %f1, 0fB2A57060, %f9;
	mov.b32 	%r6, %f6;
	shl.b32 	%r7, %r6, 23;
	mov.b32 	%f11, %r7;
	ex2.approx.ftz.f32 	%f12, %f10;
	mul.f32 	%f13, %f12, %f11;
	cvt.f64.f32 	%fd1, %f13;
	add.f64 	%fd2, %fd1, 0d3FF0000000000000;
	rcp.rn.f64 	%fd3, %fd2;
	cvt.rn.f32.f64 	%f14, %fd3;
	mov.f32 	%f15, 0f3F800000;
	sub.f32 	%f16, %f15, %f14;
	mul.f32 	%f17, %f16, %f14;
	add.s64 	%rd7, %rd4, %rd5;
	st.global.f32 	[%rd7], %f17;
$L__BB1_2:
	ret;

}
	// .globl	_Z10vector_addPfS_S_i
.visible .entry _Z10vector_addPfS_S_i(
	.param .u64 .ptr .align 1 _Z10vector_addPfS_S_i_param_0,
	.param .u64 .ptr .align 1 _Z10vector_addPfS_S_i_param_1,
	.param .u64 .ptr .align 1 _Z10vector_addPfS_S_i_param_2,
	.param .u32 _Z10vector_addPfS_S_i_param_3
)
{
	.reg .pred 	%p<2>;
	.reg .b32 	%r<6>;
	.reg .b32 	%f<4>;
	.reg .b64 	%rd<11>;

	ld.param.u64 	%rd1, [_Z10vector_addPfS_S_i_param_0];
	ld.param.u64 	%rd2, [_Z10vector_addPfS_S_i_param_1];
	ld.param.u64 	%rd3, [_Z10vector_addPfS_S_i_param_2];
	ld.param.u32 	%r2, [_Z10vector_addPfS_S_i_param_3];
	mov.u32 	%r3, %ctaid.x;
	mov.u32 	%r4, %ntid.x;
	mov.u32 	%r5, %tid.x;
	mad.lo.s32 	%r1, %r3, %r4, %r5;
	setp.ge.s32 	%p1, %r1, %r2;
	@%p1 bra 	$L__BB2_2;
	cvta.to.global.u64 	%rd4, %rd1;
	cvta.to.global.u64 	%rd5, %rd2;
	cvta.to.global.u64 	%rd6, %rd3;
	mul.wide.s32 	%rd7, %r1, 4;
	add.s64 	%rd8, %rd4, %rd7;
	ld.global.f32 	%f1, [%rd8];
	add.s64 	%rd9, %rd5, %rd7;
	ld.global.f32 	%f2, [%rd9];
	add.f32 	%f3, %f1, %f2;
	add.s64 	%rd10, %rd6, %rd7;
	st.global.f32 	[%rd10], %f3;
$L__BB2_2:
	ret;

}
	// .globl	_Z14add_vec_to_matPfS_S_ii
.visible .entry _Z14add_vec_to_matPfS_S_ii(
	.param .u64 .ptr .align 1 _Z14add_vec_to_matPfS_S_ii_param_0,
	.param .u64 .ptr .align 1 _Z14add_vec_to_matPfS_S_ii_param_1,
	.param .u64 .ptr .align 1 _Z14add_vec_to_matPfS_S_ii_param_2,
	.param .u32 _Z14add_vec_to_matPfS_S_ii_param_3,
	.param .u32 _Z14add_vec_to_matPfS_S_ii_param_4
)
{
	.reg .pred 	%p<4>;
	.reg .b32 	%r<12>;
	.reg .b32 	%f<4>;
	.reg .b64 	%rd<12>;

	ld.param.u64 	%rd1, [_Z14add_vec_to_matPfS_S_ii_param_0];
	ld.param.u64 	%rd2, [_Z14add_vec_to_matPfS_S_ii_param_1];
	ld.param.u64 	%rd3, [_Z14add_vec_to_matPfS_S_ii_param_2];
	ld.param.u32 	%r4, [_Z14add_vec_to_matPfS_S_ii_param_3];
	ld.param.u32 	%r3, [_Z14add_vec_to_matPfS_S_ii_param_4];
	mov.u32 	%r5, %ctaid.y;
	mov.u32 	%r6, %ntid.y;
	mov.u32 	%r7, %tid.y;
	mad.lo.s32 	%r1, %r5, %r6, %r7;
	mov.u32 	%r8, %ctaid.x;
	mov.u32 	%r9, %ntid.x;
	mov.u32 	%r10, %tid.x;
	mad.lo.s32 	%r2, %r8, %r9, %r10;
	setp.ge.s32 	%p1, %r1, %r4;
	setp.ge.s32 	%p2, %r2, %r3;
	or.pred  	%p3, %p1, %p2;
	@%p3 bra 	$L__BB3_2;
	cvta.to.global.u64 	%rd4, %rd1;
	cvta.to.global.u64 	%rd5, %rd2;
	cvta.to.global.u64 	%rd6, %rd3;
	mad.lo.s32 	%r11, %r3, %r1, %r2;
	mul.wide.s32 	%rd7, %r11, 4;
	add.s64 	%rd8, %rd4, %rd7;
	ld.global.f32 	%f1, [%rd8];
	mul.wide.s32 	%rd9, %r2, 4;
	add.s64 	%rd10, %rd5, %rd9;
	ld.global.f32 	%f2, [%rd10];
	add.f32 	%f3, %f1, %f2;
	add.s64 	%rd11, %rd6, %rd7;
	st.global.f32 	[%rd11], %f3;
$L__BB3_2:
	ret;

}
	// .globl	_Z10vector_subPfS_S_i
.visible .entry _Z10vector_subPfS_S_i(
	.param .u64 .ptr .align 1 _Z10vector_subPfS_S_i_param_0,
	.param .u64 .ptr .align 1 _Z10vector_subPfS_S_i_param_1,
	.param .u64 .ptr .align 1 _Z10vector_subPfS_S_i_param_2,
	.param .u32 _Z10vector_subPfS_S_i_param_3
)
{
	.reg .pred 	%p<2>;
	.reg .b32 	%r<6>;
	.reg .b32 	%f<4>;
	.reg .b64 	%rd<11>;

	ld.param.u64 	%rd1, [_Z10vector_subPfS_S_i_param_0];
	ld.param.u64 	%rd2, [_Z10vector_subPfS_S_i_param_1];
	ld.param.u64 	%rd3, [_Z10vector_subPfS_S_i_param_2];
	ld.param.u32 	%r2, [_Z10vector_subPfS_S_i_param_3];
	mov.u32 	%r3, %ctaid.x;
	mov.u32 	%r4, %ntid.x;
	mov.u32 	%r5, %tid.x;
	mad.lo.s32 	%r1, %r3, %r4, %r5;
	setp.ge.s32 	%p1, %r1, %r2;
	@%p1 bra 	$L__BB4_2;
	cvta.to.global.u64 	%rd4, %rd1;
	cvta.to.global.u64 	%rd5, %rd2;
	cvta.to.global.u64 	%rd6, %rd3;
	mul.wide.s32 	%rd7, %r1, 4;
	add.s64 	%rd8, %rd4, %rd7;
	ld.global.f32 	%f1, [%rd8];
	add.s64 	%rd9, %rd5, %rd7;
	ld.global.f32 	%f2, [%rd9];
	sub.f32 	%f3, %f1, %f2;
	add.s64 	%rd10, %rd6, %rd7;
	st.global.f32 	[%rd10], %f3;
$L__BB4_2:
	ret;

}
	// .globl	_Z13outer_productPfS_S_ii
.visible .entry _Z13outer_productPfS_S_ii(
	.param .u64 .ptr .align 1 _Z13outer_productPfS_S_ii_param_0,
	.param .u64 .ptr .align 1 _Z13outer_productPfS_S_ii_param_1,
	.param .u64 .ptr .align 1 _Z13outer_productPfS_S_ii_param_2,
	.param .u32 _Z13outer_productPfS_S_ii_param_3,
	.param .u32 _Z13outer_productPfS_S_ii_param_4
)
{
	.reg .pred 	%p<4>;
	.reg .b32 	%r<12>;
	.reg .b32 	%f<4>;
	.reg .b64 	%rd<13>;

	ld.param.u64 	%rd1, [_Z13outer_productPfS_S_ii_param_0];
	ld.param.u64 	%rd2, [_Z13outer_productPfS_S_ii_param_1];
	ld.param.u64 	%rd3, [_Z13outer_productPfS_S_ii_param_2];
	ld.param.u32 	%r4, [_Z13outer_productPfS_S_ii_param_3];
	ld.param.u32 	%r3, [_Z13outer_productPfS_S_ii_param_4];
	mov.u32 	%r5, %ctaid.y;
	mov.u32 	%r6, %ntid.y;
	mov.u32 	%r7, %tid.y;
	mad.lo.s32 	%r1, %r5, %r6, %r7;
	mov.u32 	%r8, %ctaid.x;
	mov.u32 	%r9, %ntid.x;
	mov.u32 	%r10, %tid.x;
	mad.lo.s32 	%r2, %r8, %r9, %r10;
	setp.ge.s32 	%p1, %r1, %r4;
	setp.ge.s32 	%p2, %r2, %r3;
	or.pred  	%p3, %p1, %p2;
	@%p3 bra 	$L__BB5_2;
	cvta.to.global.u64 	%rd4, %rd1;
	cvta.to.global.u64 	%rd5, %rd2;
	cvta.to.global.u64 	%rd6, %rd3;
	mul.wide.u32 	%rd7, %r1, 4;
	add.s64 	%rd8, %rd4, %rd7;
	ld.global.f32 	%f1, [%rd8];
	mul.wide.s32 	%rd9, %r2, 4;
	add.s64 	%rd10, %rd5, %rd9;
	ld.global.f32 	%f2, [%rd10];
	mul.f32 	%f3, %f1, %f2;
	mad.lo.s32 	%r11, %r3, %r1, %r2;
	mul.wide.s32 	%rd11, %r11, 4;
	add.s64 	%rd12, %rd6, %rd11;
	st.global.f32 	[%rd12], %f3;
$L__BB5_2:
	ret;

}
	// .globl	_Z19batch_outer_productPfS_S_iiii
.visible .entry _Z19batch_outer_productPfS_S_iiii(
	.param .u64 .ptr .align 1 _Z19batch_outer_productPfS_S_iiii_param_0,
	.param .u64 .ptr .align 1 _Z19batch_outer_productPfS_S_iiii_param_1,
	.param .u64 .ptr .align 1 _Z19batch_outer_productPfS_S_iiii_param_2,
	.param .u32 _Z19batch_outer_productPfS_S_iiii_param_3,
	.param .u32 _Z19batch_outer_productPfS_S_iiii_param_4,
	.param .u32 _Z19batch_outer_productPfS_S_iiii_param_5,
	.param .u32 _Z19batch_outer_productPfS_S_iiii_param_6
)
{
	.reg .pred 	%p<6>;
	.reg .b32 	%r<21>;
	.reg .b32 	%f<4>;
	.reg .b64 	%rd<13>;

	ld.param.u64 	%rd1, [_Z19batch_outer_productPfS_S_iiii_param_0];
	ld.param.u64 	%rd2, [_Z19batch_outer_productPfS_S_iiii_param_1];
	ld.param.u64 	%rd3, [_Z19batch_outer_productPfS_S_iiii_param_2];
	ld.param.u32 	%r4, [_Z19batch_outer_productPfS_S_iiii_param_3];
	ld.param.u32 	%r5, [_Z19batch_outer_productPfS_S_iiii_param_4];
	ld.param.u32 	%r7, [_Z19batch_outer_productPfS_S_iiii_param_5];
	ld.param.u32 	%r6, [_Z19batch_outer_productPfS_S_iiii_param_6];
	mov.u32 	%r8, %ctaid.y;
	mov.u32 	%r9, %ntid.y;
	mov.u32 	%r10, %tid.y;
	mad.lo.s32 	%r1, %r8, %r9, %r10;
	mov.u32 	%r11, %ctaid.x;
	mov.u32 	%r12, %ntid.x;
	mov.u32 	%r13, %tid.x;
	mad.lo.s32 	%r2, %r11, %r12, %r13;
	mov.u32 	%r14, %ctaid.z;
	mov.u32 	%r15, %ntid.z;
	mov.u32 	%r16, %tid.z;
	mad.lo.s32 	%r3, %r14, %r15, %r16;
	setp.ge.s32 	%p1, %r1, %r4;
	setp.ge.s32 	%p2, %r2, %r5;
	or.pred  	%p3, %p1, %p2;
	setp.ge.s32 	%p4, %r3, %r7;
	or.pred  	%p5, %p3, %p4;
	@%p5 bra 	$L__BB6_2;
	cvta.to.global.u64 	%rd4, %rd1;
	cvta.to.global.u64 	%rd5, %rd2;
	cvta.to.global.u64 	%rd6, %rd3;
	mad.lo.s32 	%r17, %r4, %r3, %r1;
	mul.wide.u32 	%rd7, %r17, 4;
	add.s64 	%rd8, %rd4, %rd7;
	ld.global.f32 	%f1, [%rd8];
	mad.lo.s32 	%r18, %r5, %r3, %r2;
	mul.wide.s32 	%rd9, %r18, 4;
	add.s64 	%rd10, %rd5, %rd9;
	ld.global.f32 	%f2, [%rd10];
	mul.f32 	%f3, %f1, %f2;
	mad.lo.s32 	%r19, %r5, %r1, %r2;
	mad.lo.s32 	%r20, %r6, %r3, %r19;
	mul.wide.s32 	%rd11, %r20, 4;
	add.s64 	%rd12, %rd6, %rd11;
	st.global.f32 	[%rd12], %f3;
$L__BB6_2:
	ret;

}
	// .globl	_Z14update_weightsPfS_S_ii
.visible .entry _Z14update_weightsPfS_S_ii(
	.param .u64 .ptr .align 1 _Z14update_weightsPfS_S_ii_param_0,
	.param .u64 .ptr .align 1 _Z14update_weightsPfS_S_ii_param_1,
	.param .u64 .ptr .align 1 _Z14update_weightsPfS_S_ii_param_2,
	.param .u32 _Z14update_weightsPfS_S_ii_param_3,
	.param .u32 _Z14update_weightsPfS_S_ii_param_4
)
{
	.reg .pred 	%p<2>;
	.reg .b32 	%r<7>;
	.reg .b32 	%f<4>;
	.reg .b64 	%rd<11>;
	.reg .b64 	%fd<7>;

	ld.param.u64 	%rd1, [_Z14update_weightsPfS_S_ii_param_0];
	ld.param.u64 	%rd2, [_Z14update_weightsPfS_S_ii_param_1];
	ld.param.u64 	%rd3, [_Z14update_weightsPfS_S_ii_param_2];
	ld.param.u32 	%r3, [_Z14update_weightsPfS_S_ii_param_3];
	ld.param.u32 	%r2, [_Z14update_weightsPfS_S_ii_param_4];
	mov.u32 	%r4, %ctaid.x;
	mov.u32 	%r5, %ntid.x;
	mov.u32 	%r6, %tid.x;
	mad.lo.s32 	%r1, %r4, %r5, %r6;
	setp.ge.s32 	%p1, %r1, %r3;
	@%p1 bra 	$L__BB7_2;
	cvta.to.global.u64 	%rd4, %rd1;
	cvta.to.global.u64 	%rd5, %rd2;
	cvta.to.global.u64 	%rd6, %rd3;
	mul.wide.s32 	%rd7, %r1, 4;
	add.s64 	%rd8, %rd4, %rd7;
	ld.global.f32 	%f1, [%rd8];
	cvt.f64.f32 	%fd1, %f1;
	cvt.rn.f64.s32 	%fd2, %r2;
	mov.f64 	%fd3, 0dC008000000000000;
	div.rn.f64 	%fd4, %fd3, %fd2;
	add.s64 	%rd9, %rd5, %rd7;
	ld.global.f32 	%f2, [%rd9];
	cvt.f64.f32 	%fd5, %f2;
	fma.rn.f64 	%fd6, %fd4, %fd5, %fd1;
	cvt.rn.f32.f64 	%f3, %fd6;
	add.s64 	%rd10, %rd6, %rd7;
	st.global.f32 	[%rd10], %f3;
$L__BB7_2:
	ret;

}
	// .globl	_Z13update_biasesPfS_S_ii
.visible .entry _Z13update_biasesPfS_S_ii(
	.param .u64 .ptr .align 1 _Z13update_biasesPfS_S_ii_param_0,
	.param .u64 .ptr .align 1 _Z13update_biasesPfS_S_ii_param_1,
	.param .u64 .ptr .align 1 _Z13update_biasesPfS_S_ii_param_2,
	.param .u32 _Z13update_biasesPfS_S_ii_param_3,
	.param .u32 _Z13update_biasesPfS_S_ii_param_4
)
{
	.reg .pred 	%p<2>;
	.reg .b32 	%r<7>;
	.reg .b32 	%f<4>;
	.reg .b64 	%rd<11>;
	.reg .b64 	%fd<7>;

	ld.param.u64 	%rd1, [_Z13update_biasesPfS_S_ii_param_0];
	ld.param.u64 	%rd2, [_Z13update_biasesPfS_S_ii_param_1];
	ld.param.u64 	%rd3, [_Z13update_biasesPfS_S_ii_param_2];
	ld.param.u32 	%r3, [_Z13update_biasesPfS_S_ii_param_3];
	ld.param.u32 	%r2, [_Z13update_biasesPfS_S_ii_param_4];
	mov.u32 	%r4, %ctaid.x;
	mov.u32 	%r5, %ntid.x;
	mov.u32 	%r6, %tid.x;
	mad.lo.s32 	%r1, %r4, %r5, %r6;
	setp.ge.s32 	%p1, %r1, %r3;
	@%p1 bra 	$L__BB8_2;
	cvta.to.global.u64 	%rd4, %rd1;
	cvta.to.global.u64 	%rd5, %rd2;
	cvta.to.global.u64 	%rd6, %rd3;
	mul.wide.s32 	%rd7, %r1, 4;
	add.s64 	%rd8, %rd4, %rd7;
	ld.global.f32 	%f1, [%rd8];
	cvt.f64.f32 	%fd1, %f1;
	cvt.rn.f64.s32 	%fd2, %r2;
	mov.f64 	%fd3, 0dC008000000000000;
	div.rn.f64 	%fd4, %fd3, %fd2;
	add.s64 	%rd9, %rd5, %rd7;
	ld.global.f32 	%f2, [%rd9];
	cvt.f64.f32 	%fd5, %f2;
	fma.rn.f64 	%fd6, %fd4, %fd5, %fd1;
	cvt.rn.f32.f64 	%f3, %fd6;
	add.s64 	%rd10, %rd6, %rd7;
	st.global.f32 	[%rd10], %f3;
$L__BB8_2:
	ret;

}
	// .globl	_Z10matrix_addPfS_S_ii
.visible .entry _Z10matrix_addPfS_S_ii(
	.param .u64 .ptr .align 1 _Z10matrix_addPfS_S_ii_param_0,
	.param .u64 .ptr .align 1 _Z10matrix_addPfS_S_ii_param_1,
	.param .u64 .ptr .align 1 _Z10matrix_addPfS_S_ii_param_2,
	.param .u32 _Z10matrix_addPfS_S_ii_param_3,
	.param .u32 _Z10matrix_addPfS_S_ii_param_4
)
{
	.reg .pred 	%p<4>;
	.reg .b32 	%r<12>;
	.reg .b32 	%f<4>;
	.reg .b64 	%rd<11>;

	ld.param.u64 	%rd1, [_Z10matrix_addPfS_S_ii_param_0];
	ld.param.u64 	%rd2, [_Z10matrix_addPfS_S_ii_param_1];
	ld.param.u64 	%rd3, [_Z10matrix_addPfS_S_ii_param_2];
	ld.param.u32 	%r3, [_Z10matrix_addPfS_S_ii_param_3];
	ld.param.u32 	%r4, [_Z10matrix_addPfS_S_ii_param_4];
	mov.u32 	%r5, %ctaid.y;
	mov.u32 	%r6, %ntid.y;
	mov.u32 	%r7, %tid.y;
	mad.lo.s32 	%r1, %r5, %r6, %r7;
	mov.u32 	%r8, %ctaid.x;
	mov.u32 	%r9, %ntid.x;
	mov.u32 	%r10, %tid.x;
	mad.lo.s32 	%r2, %r8, %r9, %r10;
	setp.ge.s32 	%p1, %r1, %r4;
	setp.ge.s32 	%p2, %r2, %r3;
	or.pred  	%p3, %p2, %p1;
	@%p3 bra 	$L__BB9_2;
	cvta.to.global.u64 	%rd4, %rd1;
	cvta.to.global.u64 	%rd5, %rd2;
	cvta.to.global.u64 	%rd6, %rd3;
	mad.lo.s32 	%r11, %r3, %r1, %r2;
	mul.wide.s32 	%rd7, %r11, 4;
	add.s64 	%rd8, %rd4, %rd7;
	ld.global.f32 	%f1, [%rd8];
	add.s64 	%rd9, %rd5, %rd7;
	ld.global.f32 	%f2, [%rd9];
	add.f32 	%f3, %f1, %f2;
	add.s64 	%rd10, %rd6, %rd7;
	st.global.f32 	[%rd10], %f3;
$L__BB9_2:
	ret;

}
	// .globl	_Z10matrix_subPfS_S_ii
.visible .entry _Z10matrix_subPfS_S_ii(
	.param .u64 .ptr .align 1 _Z10matrix_subPfS_S_ii_param_0,
	.param .u64 .ptr .align 1 _Z10matrix_subPfS_S_ii_param_1,
	.param .u64 .ptr .align 1 _Z10matrix_subPfS_S_ii_param_2,
	.param .u32 _Z10matrix_subPfS_S_ii_param_3,
	.param .u32 _Z10matrix_subPfS_S_ii_param_4
)
{
	.reg .pred 	%p<4>;
	.reg .b32 	%r<12>;
	.reg .b32 	%f<4>;
	.reg .b64 	%rd<11>;

	ld.param.u64 	%rd1, [_Z10matrix_subPfS_S_ii_param_0];
	ld.param.u64 	%rd2, [_Z10matrix_subPfS_S_ii_param_1];
	ld.param.u64 	%rd3, [_Z10matrix_subPfS_S_ii_param_2];
	ld.param.u32 	%r3, [_Z10matrix_subPfS_S_ii_param_3];
	ld.param.u32 	%r4, [_Z10matrix_subPfS_S_ii_param_4];
	mov.u32 	%r5, %ctaid.y;
	mov.u32 	%r6, %ntid.y;
	mov.u32 	%r7, %tid.y;
	mad.lo.s32 	%r1, %r5, %r6, %r7;
	mov.u32 	%r8, %ctaid.x;
	mov.u32 	%r9, %ntid.x;
	mov.u32 	%r10, %tid.x;
	mad.lo.s32 	%r2, %r8, %r9, %r10;
	setp.ge.s32 	%p1, %r1, %r4;
	setp.ge.s32 	%p2, %r2, %r3;
	or.pred  	%p3, %p2, %p1;
	@%p3 bra 	$L__BB10_2;
	cvta.to.global.u64 	%rd4, %rd1;
	cvta.to.global.u64 	%rd5, %rd2;
	cvta.to.global.u64 	%rd6, %rd3;
	mad.lo.s32 	%r11, %r3, %r1, %r2;
	mul.wide.s32 	%rd7, %r11, 4;
	add.s64 	%rd8, %rd4, %rd7;
	ld.global.f32 	%f1, [%rd8];
	add.s64 	%rd9, %rd5, %rd7;
	ld.global.f32 	%f2, [%rd9];
	sub.f32 	%f3, %f1, %f2;
	add.s64 	%rd10, %rd6, %rd7;
	st.global.f32 	[%rd10], %f3;
$L__BB10_2:
	ret;

}
	// .globl	_Z13matvecmul_gpuPfS_S_ii
.visible .entry _Z13matvecmul_gpuPfS_S_ii(
	.param .u64 .ptr .align 1 _Z13matvecmul_gpuPfS_S_ii_param_0,
	.param .u64 .ptr .align 1 _Z13matvecmul_gpuPfS_S_ii_param_1,
	.param .u64 .ptr .align 1 _Z13matvecmul_gpuPfS_S_ii_param_2,
	.param .u32 _Z13matvecmul_gpuPfS_S_ii_param_3,
	.param .u32 _Z13matvecmul_gpuPfS_S_ii_param_4
)
{
	.reg .pred 	%p<11>;
	.reg .b32 	%r<38>;
	.reg .b32 	%f<112>;
	.reg .b64 	%rd<31>;

	ld.param.u64 	%rd11, [_Z13matvecmul_gpuPfS_S_ii_param_0];
	ld.param.u64 	%rd12, [_Z13matvecmul_gpuPfS_S_ii_param_1];
	ld.param.u64 	%rd10, [_Z13matvecmul_gpuPfS_S_ii_param_2];
	ld.param.u32 	%r24, [_Z13matvecmul_gpuPfS_S_ii_param_3];
	ld.param.u32 	%r23, [_Z13matvecmul_gpuPfS_S_ii_param_4];
	cvta.to.global.u64 	%rd1, %rd12;
	cvta.to.global.u64 	%rd2, %rd11;
	mov.u32 	%r25, %ctaid.x;
	mov.u32 	%r26, %ntid.x;
	mov.u32 	%r27, %tid.x;
	mad.lo.s32 	%r1, %r25, %r26, %r27;
	setp.ge.s32 	%p1, %r1, %r24;
	@%p1 bra 	$L__BB11_15;
	setp.lt.s32 	%p2, %r23, 1;
	mov.f32 	%f111, 0f00000000;
	@%p2 bra 	$L__BB11_14;
	mul.lo.s32 	%r2, %r23, %r1;
	and.b32  	%r3, %r23, 15;
	setp.lt.u32 	%p3, %r23, 16;
	mov.f32 	%f111, 0f00000000;
	mov.b32 	%r34, 0;
	@%p3 bra 	$L__BB11_5;
	and.b32  	%r34, %r23, 2147483632;
	neg.s32 	%r32, %r34;
	add.s64 	%rd3, %rd2, 32;
	add.s64 	%rd29, %rd1, 32;
	mov.f32 	%f111, 0f00000000;
	mov.u32 	%r31, %r2;
$L__BB11_4:
	.pragma "nounroll";
	mul.wide.s32 	%rd13, %r31, 4;
	add.s64 	%rd14, %rd3, %rd13;
	ld.global.f32 	%f18, [%rd14+-32];
	ld.global.f32 	%f19, [%rd29+-32];
	fma.rn.f32 	%f20, %f18, %f19, %f111;
	ld.global.f32 	%f21, [%rd14+-28];
	ld.global.f32 	%f22, [%rd29+-28];
	fma.rn.f32 	%f23, %f21, %f22, %f20;
	ld.global.f32 	%f24, [%rd14+-24];
	ld.global.f32 	%f25, [%rd29+-24];
	fma.rn.f32 	%f26, %f24, %f25, %f23;
	ld.global.f32 	%f27, [%rd14+-20];
	ld.global.f32 	%f28, [%rd29+-20];
	fma.rn.f32 	%f29, %f27, %f28, %f26;
	ld.global.f32 	%f30, [%rd14+-16];
	ld.global.f32 	%f31, [%rd29+-16];
	fma.rn.f32 	%f32, %f30, %f31, %f29;
	ld.global.f32 	%f33, [%rd14+-12];
	ld.global.f32 	%f34, [%rd29+-12];
	fma.rn.f32 	%f35, %f33, %f34, %f32;
	ld.global.f32 	%f36, [%rd14+-8];
	ld.global.f32 	%f37, [%rd29+-8];
	fma.rn.f32 	%f38, %f36, %f37, %f35;
	ld.global.f32 	%f39, [%rd14+-4];
	ld.global.f32 	%f40, [%rd29+-4];
	fma.rn.f32 	%f41, %f39, %f40, %f38;
	ld.global.f32 	%f42, [%rd14];
	ld.global.f32 	%f43, [%rd29];
	fma.rn.f32 	%f44, %f42, %f43, %f41;
	ld.global.f32 	%f45, [%rd14+4];
	ld.global.f32 	%f46, [%rd29+4];
	fma.rn.f32 	%f47, %f45, %f46, %f44;
	ld.global.f32 	%f48, [%rd14+8];
	ld.global.f32 	%f49, [%rd29+8];
	fma.rn.f32 	%f50, %f48, %f49, %f47;
	ld.global.f32 	%f51, [%rd14+12];
	ld.global.f32 	%f52, [%rd29+12];
	fma.rn.f32 	%f53, %f51, %f52, %f50;
	ld.global.f32 	%f54, [%rd14+16];
	ld.global.f32 	%f55, [%rd29+16];
	fma.rn.f32 	%f56, %f54, %f55, %f53;
	ld.global.f32 	%f57, [%rd14+20];
	ld.global.f32 	%f58, [%rd29+20];
	fma.rn.f32 	%f59, %f57, %f58, %f56;
	ld.global.f32 	%f60, [%rd14+24];
	ld.global.f32 	%f61, [%rd29+24];
	fma.rn.f32 	%f62, %f60, %f61, %f59;
	ld.global.f32 	%f63, [%rd14+28];
	ld.global.f32 	%f64, [%rd29+28];
	fma.rn.f32 	%f111, %f63, %f64, %f62;
	add.s32 	%r32, %r32, 16;
	add.s32 	%r31, %r31, 16;
	add.s64 	%rd29, %rd29, 64;
	setp.ne.s32 	%p4, %r32, 0;
	@%p4 bra 	$L__BB11_4;
$L__BB11_5:
	setp.eq.s32 	%p5, %r3, 0;
	@%p5 bra 	$L__BB11_14;
	and.b32  	%r11, %r23, 7;
	setp.lt.u32 	%p6, %r3, 8;
	@%p6 bra 	$L__BB11_8;
	add.s32 	%r29, %r34, %r2;
	mul.wide.s32 	%rd15, %r29, 4;
	add.s64 	%rd16, %rd2, %rd15;
	ld.global.f32 	%f66, [%rd16];
	mul.wide.u32 	%rd17, %r34, 4;
	add.s64 	%rd18, %rd1, %rd17;
	ld.global.f32 	%f67, [%rd18];
	fma.rn.f32 	%f68, %f66, %f67, %f111;
	ld.global.f32 	%f69, [%rd16+4];
	ld.global.f32 	%f70, [%rd18+4];
	fma.rn.f32 	%f71, %f69, %f70, %f68;
	ld.global.f32 	%f72, [%rd16+8];
	ld.global.f32 	%f73, [%rd18+8];
	fma.rn.f32 	%f74, %f72, %f73, %f71;
	ld.global.f32 	%f75, [%rd16+12];
	ld.global.f32 	%f76, [%rd18+12];
	fma.rn.f32 	%f77, %f75, %f76, %f74;
	ld.global.f32 	%f78, [%rd16+16];
	ld.global.f32 	%f79, [%rd18+16];
	fma.rn.f32 	%f80, %f78, %f79, %f77;
	ld.global.f32 	%f81, [%rd16+20];
	ld.global.f32 	%f82, [%rd18+20];
	fma.rn.f32 	%f83, %f81, %f82, %f80;
	ld.global.f32 	%f84, [%rd16+24];
	ld.global.f32 	%f85, [%rd18+24];
	fma.rn.f32 	%f86, %f84, %f85, %f83;
	ld.global.f32 	%f87, [%rd16+28];
	ld.global.f32 	%f88, [%rd18+28];
	fma.rn.f32 	%f111, %f87, %f88, %f86;
	add.s32 	%r34, %r34, 8;
$L__BB11_8:
	setp.eq.s32 	%p7, %r11, 0;
	@%p7 bra 	$L__BB11_14;
	and.b32  	%r14, %r23, 3;
	setp.lt.u32 	%p8, %r11, 4;
	@%p8 bra 	$L__BB11_11;
	add.s32 	%r30, %r34, %r2;
	mul.wide.s32 	%rd19, %r30, 4;
	add.s64 	%rd20, %rd2, %rd19;
	ld.global.f32 	%f90, [%rd20];
	mul.wide.u32 	%rd21, %r34, 4;
	add.s64 	%rd22, %rd1, %rd21;
	ld.global.f32 	%f91, [%rd22];
	fma.rn.f32 	%f92, %f90, %f91, %f111;
	ld.global.f32 	%f93, [%rd20+4];
	ld.global.f32 	%f94, [%rd22+4];
	fma.rn.f32 	%f95, %f93, %f94, %f92;
	ld.global.f32 	%f96, [%rd20+8];
	ld.global.f32 	%f97, [%rd22+8];
	fma.rn.f32 	%f98, %f96, %f97, %f95;
	ld.global.f32 	%f99, [%rd20+12];
	ld.global.f32 	%f100, [%rd22+12];
	fma.rn.f32 	%f111, %f99, %f100, %f98;
	add.s32 	%r34, %r34, 4;
$L__BB11_11:
	setp.eq.s32 	%p9, %r14, 0;
	@%p9 bra 	$L__BB11_14;
	mul.wide.u32 	%rd23, %r34, 4;
	add.s64 	%rd30, %rd1, %rd23;
	add.s32 	%r37, %r34, %r2;
	neg.s32 	%r36, %r14;
$L__BB11_13:
	.pragma "nounroll";
	mul.wide.s32 	%rd24, %r37, 4;
	add.s64 	%rd25, %rd2, %rd24;
	ld.global.f32 	%f101, [%rd25];
	ld.global.f32 	%f102, [%rd30];
	fma.rn.f32 	%f111, %f101, %f102, %f111;
	add.s64 	%rd30, %rd30, 4;
	add.s32 	%r37, %r37, 1;
	add.s32 	%r36, %r36, 1;
	setp.ne.s32 	%p10, %r36, 0;
	@%p10 bra 	$L__BB11_13;
$L__BB11_14:
	cvta.to.global.u64 	%rd26, %rd10;
	mul.wide.s32 	%rd27, %r1, 4;
	add.s64 	%rd28, %rd26, %rd27;
	st.global.f32 	[%rd28], %f111;
$L__BB11_15:
	ret;

}
	// .globl	_Z14matTvecmul_gpuPfS_S_ii
.visible .entry _Z14matTvecmul_gpuPfS_S_ii(
	.param .u64 .ptr .align 1 _Z14matTvecmul_gpuPfS_S_ii_param_0,
	.param .u64 .ptr .align 1 _Z14matTvecmul_gpuPfS_S_ii_param_1,
	.param .u64 .ptr .align 1 _Z14matTvecmul_gpuPfS_S_ii_param_2,
	.param .u32 _Z14matTvecmul_gpuPfS_S_ii_param_3,
	.param .u32 _Z14matTvecmul_gpuPfS_S_ii_param_4
)
{
	.reg .pred 	%p<11>;
	.reg .b32 	%r<38>;
	.reg .b32 	%f<112>;
	.reg .b64 	%rd<58>;

	ld.param.u64 	%rd10, [_Z14matTvecmul_gpuPfS_S_ii_param_0];
	ld.param.u64 	%rd11, [_Z14matTvecmul_gpuPfS_S_ii_param_1];
	ld.param.u64 	%rd9, [_Z14matTvecmul_gpuPfS_S_ii_param_2];
	ld.param.u32 	%r23, [_Z14matTvecmul_gpuPfS_S_ii_param_3];
	ld.param.u32 	%r24, [_Z14matTvecmul_gpuPfS_S_ii_param_4];
	cvta.to.global.u64 	%rd1, %rd11;
	cvta.to.global.u64 	%rd2, %rd10;
	mov.u32 	%r25, %ctaid.x;
	mov.u32 	%r26, %ntid.x;
	mov.u32 	%r27, %tid.x;
	mad.lo.s32 	%r1, %r25, %r26, %r27;
	setp.ge.s32 	%p1, %r1, %r24;
	@%p1 bra 	$L__BB12_15;
	setp.lt.s32 	%p2, %r23, 1;
	mov.f32 	%f111, 0f00000000;
	@%p2 bra 	$L__BB12_14;
	and.b32  	%r2, %r23, 15;
	setp.lt.u32 	%p3, %r23, 16;
	mov.f32 	%f111, 0f00000000;
	mov.b32 	%r34, 0;
	@%p3 bra 	$L__BB12_5;
	and.b32  	%r34, %r23, 2147483632;
	neg.s32 	%r32, %r34;
	shl.b32 	%r5, %r24, 4;
	add.s64 	%rd56, %rd1, 32;
	mov.f32 	%f111, 0f00000000;
	mul.wide.s32 	%rd14, %r24, 4;
	mov.u32 	%r31, %r1;
$L__BB12_4:
	.pragma "nounroll";
	mul.wide.s32 	%rd12, %r31, 4;
	add.s64 	%rd13, %rd2, %rd12;
	ld.global.f32 	%f18, [%rd13];
	ld.global.f32 	%f19, [%rd56+-32];
	fma.rn.f32 	%f20, %f18, %f19, %f111;
	add.s64 	%rd15, %rd13, %rd14;
	ld.global.f32 	%f21, [%rd15];
	ld.global.f32 	%f22, [%rd56+-28];
	fma.rn.f32 	%f23, %f21, %f22, %f20;
	add.s64 	%rd16, %rd15, %rd14;
	ld.global.f32 	%f24, [%rd16];
	ld.global.f32 	%f25, [%rd56+-24];
	fma.rn.f32 	%f26, %f24, %f25, %f23;
	add.s64 	%rd17, %rd16, %rd14;
	ld.global.f32 	%f27, [%rd17];
	ld.global.f32 	%f28, [%rd56+-20];
	fma.rn.f32 	%f29, %f27, %f28, %f26;
	add.s64 	%rd18, %rd17, %rd14;
	ld.global.f32 	%f30, [%rd18];
	ld.global.f32 	%f31, [%rd56+-16];
	fma.rn.f32 	%f32, %f30, %f31, %f29;
	add.s64 	%rd19, %rd18, %rd14;
	ld.global.f32 	%f33, [%rd19];
	ld.global.f32 	%f34, [%rd56+-12];
	fma.rn.f32 	%f35, %f33, %f34, %f32;
	add.s64 	%rd20, %rd19, %rd14;
	ld.global.f32 	%f36, [%rd20];
	ld.global.f32 	%f37, [%rd56+-8];
	fma.rn.f32 	%f38, %f36, %f37, %f35;
	add.s64 	%rd21, %rd20, %rd14;
	ld.global.f32 	%f39, [%rd21];
	ld.global.f32 	%f40, [%rd56+-4];
	fma.rn.f32 	%f41, %f39, %f40, %f38;
	add.s64 	%rd22, %rd21, %rd14;
	ld.global.f32 	%f42, [%rd22];
	ld.global.f32 	%f43, [%rd56];
	fma.rn.f32 	%f44, %f42, %f43, %f41;
	add.s64 	%rd23, %rd22, %rd14;
	ld.global.f32 	%f45, [%rd23];
	ld.global.f32 	%f46, [%rd56+4];
	fma.rn.f32 	%f47, %f45, %f46, %f44;
	add.s64 	%rd24, %rd23, %rd14;
	ld.global.f32 	%f48, [%rd24];
	ld.global.f32 	%f49, [%rd56+8];
	fma.rn.f32 	%f50, %f48, %f49, %f47;
	add.s64 	%rd25, %rd24, %rd14;
	ld.global.f32 	%f51, [%rd25];
	ld.global.f32 	%f52, [%rd56+12];
	fma.rn.f32 	%f53, %f51, %f52, %f50;
	add.s64 	%rd26, %rd25, %rd14;
	ld.global.f32 	%f54, [%rd26];
	ld.global.f32 	%f55, [%rd56+16];
	fma.rn.f32 	%f56, %f54, %f55, %f53;
	add.s64 	%rd27, %rd26, %rd14;
	ld.global.f32 	%f57, [%rd27];
	ld.global.f32 	%f58, [%rd56+20];
	fma.rn.f32 	%f59, %f57, %f58, %f56;
	add.s64 	%rd28, %rd27, %rd14;
	ld.global.f32 	%f60, [%rd28];
	ld.global.f32 	%f61, [%rd56+24];
	fma.rn.f32 	%f62, %f60, %f61, %f59;
	add.s64 	%rd29, %rd28, %rd14;
	ld.global.f32 	%f63, [%rd29];
	ld.global.f32 	%f64, [%rd56+28];
	fma.rn.f32 	%f111, %f63, %f64, %f62;
	add.s32 	%r32, %r32, 16;
	add.s32 	%r31, %r31, %r5;
	add.s64 	%rd56, %rd56, 64;
	setp.ne.s32 	%p4, %r32, 0;
	@%p4 bra 	$L__BB12_4;
$L__BB12_5:
	setp.eq.s32 	%p5, %r2, 0;
	@%p5 bra 	$L__BB12_14;
	and.b32  	%r11, %r23, 7;
	setp.lt.u32 	%p6, %r2, 8;
	@%p6 bra 	$L__BB12_8;
	mad.lo.s32 	%r29, %r34, %r24, %r1;
	mul.wide.s32 	%rd30, %r29, 4;
	add.s64 	%rd31, %rd2, %rd30;
	ld.global.f32 	%f66, [%rd31];
	mul.wide.u32 	%rd32, %r34, 4;
	add.s64 	%rd33, %rd1, %rd32;
	ld.global.f32 	%f67, [%rd33];
	fma.rn.f32 	%f68, %f66, %f67, %f111;
	mul.wide.s32 	%rd34, %r24, 4;
	add.s64 	%rd35, %rd31, %rd34;
	ld.global.f32 	%f69, [%rd35];
	ld.global.f32 	%f70, [%rd33+4];
	fma.rn.f32 	%f71, %f69, %f70, %f68;
	add.s64 	%rd36, %rd35, %rd34;
	ld.global.f32 	%f72, [%rd36];
	ld.global.f32 	%f73, [%rd33+8];
	fma.rn.f32 	%f74, %f72, %f73, %f71;
	add.s64 	%rd37, %rd36, %rd34;
	ld.global.f32 	%f75, [%rd37];
	ld.global.f32 	%f76, [%rd33+12];
	fma.rn.f32 	%f77, %f75, %f76, %f74;
	add.s64 	%rd38, %rd37, %rd34;
	ld.global.f32 	%f78, [%rd38];
	ld.global.f32 	%f79, [%rd33+16];
	fma.rn.f32 	%f80, %f78, %f79, %f77;
	add.s64 	%rd39, %rd38, %rd34;
	ld.global.f32 	%f81, [%rd39];
	ld.global.f32 	%f82, [%rd33+20];
	fma.rn.f32 	%f83, %f81, %f82, %f80;
	add.s64 	%rd40, %rd39, %rd34;
	ld.global.f32 	%f84, [%rd40];
	ld.global.f32 	%f85, [%rd33+24];
	fma.rn.f32 	%f86, %f84, %f85, %f83;
	add.s64 	%rd41, %rd40, %rd34;
	ld.global.f32 	%f87, [%rd41];
	ld.global.f32 	%f88, [%rd33+28];
	fma.rn.f32 	%f111, %f87, %f88, %f86;
	add.s32 	%r34, %r34, 8;
$L__BB12_8:
	setp.eq.s32 	%p7, %r11, 0;
	@%p7 bra 	$L__BB12_14;
	and.b32  	%r14, %r23, 3;
	setp.lt.u32 	%p8, %r11, 4;
	@%p8 bra 	$L__BB12_11;
	mad.lo.s32 	%r30, %r34, %r24, %r1;
	mul.wide.s32 	%rd42, %r30, 4;
	add.s64 	%rd43, %rd2, %rd42;
	ld.global.f32 	%f90, [%rd43];
	mul.wide.u32 	%rd44, %r34, 4;
	add.s64 	%rd45, %rd1, %rd44;
	ld.global.f32 	%f91, [%rd45];
	fma.rn.f32 	%f92, %f90, %f91, %f111;
	mul.wide.s32 	%rd46, %r24, 4;
	add.s64 	%rd47, %rd43, %rd46;
	ld.global.f32 	%f93, [%rd47];
	ld.global.f32 	%f94, [%rd45+4];
	fma.rn.f32 	%f95, %f93, %f94, %f92;
	add.s64 	%rd48, %rd47, %rd46;
	ld.global.f32 	%f96, [%rd48];
	ld.global.f32 	%f97, [%rd45+8];
	fma.rn.f32 	%f98, %f96, %f97, %f95;
	add.s64 	%rd49, %rd48, %rd46;
	ld.global.f32 	%f99, [%rd49];
	ld.global.f32 	%f100, [%rd45+12];
	fma.rn.f32 	%f111, %f99, %f100, %f98;
	add.s32 	%r34, %r34, 4;
$L__BB12_11:
	setp.eq.s32 	%p9, %r14, 0;
	@%p9 bra 	$L__BB12_14;
	mul.wide.u32 	%rd50, %r34, 4;
	add.s64 	%rd57, %rd1, %rd50;
	mad.lo.s32 	%r37, %r34, %r24, %r1;
	neg.s32 	%r36, %r14;
$L__BB12_13:
	.pragma "nounroll";
	mul.wide.s32 	%rd51, %r37, 4;
	add.s64 	%rd52, %rd2, %rd51;
	ld.global.f32 	%f101, [%rd52];
	ld.global.f32 	%f102, [%rd57];
	fma.rn.f32 	%f111, %f101, %f102, %f111;
	add.s64 	%rd57, %rd57, 4;
	add.s32 	%r37, %r37, %r24;
	add.s32 	%r36, %r36, 1;
	setp.ne.s32 	%p10, %r36, 0;
	@%p10 bra 	$L__BB12_13;
$L__BB12_14:
	cvta.to.global.u64 	%rd53, %rd9;
	mul.wide.s32 	%rd54, %r1, 4;
	add.s64 	%rd55, %rd53, %rd54;
	st.global.f32 	[%rd55], %f111;
$L__BB12_15:
	ret;

}
	// .globl	_Z9matmul_abPfS_S_iii
.visible .entry _Z9matmul_abPfS_S_iii(
	.param .u64 .ptr .align 1 _Z9matmul_abPfS_S_iii_param_0,
	.param .u64 .ptr .align 1 _Z9matmul_abPfS_S_iii_param_1,
	.param .u64 .ptr .align 1 _Z9matmul_abPfS_S_iii_param_2,
	.param .u32 _Z9matmul_abPfS_S_iii_param_3,
	.param .u32 _Z9matmul_abPfS_S_iii_param_4,
	.param .u32 _Z9matmul_abPfS_S_iii_param_5
)
{
	.reg .pred 	%p<13>;
	.reg .b32 	%r<41>;
	.reg .b32 	%f<68>;
	.reg .b64 	%rd<53>;

	ld.param.u64 	%rd7, [_Z9matmul_abPfS_S_iii_param_0];
	ld.param.u64 	%rd8, [_Z9matmul_abPfS_S_iii_param_1];
	ld.param.u64 	%rd6, [_Z9matmul_abPfS_S_iii_param_2];
	ld.param.u32 	%r20, [_Z9matmul_abPfS_S_iii_param_3];
	ld.param.u32 	%r18, [_Z9matmul_abPfS_S_iii_param_4];
	ld.param.u32 	%r19, [_Z9matmul_abPfS_S_iii_param_5];
	cvta.to.global.u64 	%rd1, %rd8;
	cvta.to.global.u64 	%rd2, %rd7;
	mov.u32 	%r21, %ctaid.y;
	mov.u32 	%r22, %ntid.y;
	mov.u32 	%r23, %tid.y;
	mad.lo.s32 	%r1, %r21, %r22, %r23;
	mov.u32 	%r24, %ctaid.x;
	mov.u32 	%r25, %ntid.x;
	mov.u32 	%r26, %tid.x;
	mad.lo.s32 	%r2, %r24, %r25, %r26;
	setp.ge.s32 	%p1, %r1, %r20;
	setp.ge.s32 	%p2, %r2, %r19;
	or.pred  	%p3, %p1, %p2;
	@%p3 bra 	$L__BB13_14;
	setp.lt.s32 	%p4, %r18, 1;
	mov.f32 	%f67, 0f00000000;
	@%p4 bra 	$L__BB13_13;
	mul.lo.s32 	%r3, %r18, %r1;
	and.b32  	%r4, %r18, 7;
	setp.lt.u32 	%p5, %r18, 8;
	mov.f32 	%f67, 0f00000000;
	mov.b32 	%r39, 0;
	@%p5 bra 	$L__BB13_5;
	and.b32  	%r39, %r18, 2147483640;
	neg.s32 	%r37, %r39;
	shl.b32 	%r7, %r19, 3;
	mul.wide.u32 	%rd9, %r3, 4;
	add.s64 	%rd10, %rd9, %rd2;
	add.s64 	%rd52, %rd10, 16;
	mov.f32 	%f67, 0f00000000;
	mul.wide.s32 	%rd13, %r19, 4;
	mov.u32 	%r36, %r2;
$L__BB13_4:
	.pragma "nounroll";
	ld.global.f32 	%f17, [%rd52+-16];
	mul.wide.s32 	%rd11, %r36, 4;
	add.s64 	%rd12, %rd1, %rd11;
	ld.global.f32 	%f18, [%rd12];
	fma.rn.f32 	%f19, %f17, %f18, %f67;
	ld.global.f32 	%f20, [%rd52+-12];
	add.s64 	%rd14, %rd12, %rd13;
	ld.global.f32 	%f21, [%rd14];
	fma.rn.f32 	%f22, %f20, %f21, %f19;
	ld.global.f32 	%f23, [%rd52+-8];
	add.s64 	%rd15, %rd14, %rd13;
	ld.global.f32 	%f24, [%rd15];
	fma.rn.f32 	%f25, %f23, %f24, %f22;
	ld.global.f32 	%f26, [%rd52+-4];
	add.s64 	%rd16, %rd15, %rd13;
	ld.global.f32 	%f27, [%rd16];
	fma.rn.f32 	%f28, %f26, %f27, %f25;
	ld.global.f32 	%f29, [%rd52];
	add.s64 	%rd17, %rd16, %rd13;
	ld.global.f32 	%f30, [%rd17];
	fma.rn.f32 	%f31, %f29, %f30, %f28;
	ld.global.f32 	%f32, [%rd52+4];
	add.s64 	%rd18, %rd17, %rd13;
	ld.global.f32 	%f33, [%rd18];
	fma.rn.f32 	%f34, %f32, %f33, %f31;
	ld.global.f32 	%f35, [%rd52+8];
	add.s64 	%rd19, %rd18, %rd13;
	ld.global.f32 	%f36, [%rd19];
	fma.rn.f32 	%f37, %f35, %f36, %f34;
	ld.global.f32 	%f38, [%rd52+12];
	add.s64 	%rd20, %rd19, %rd13;
	ld.global.f32 	%f39, [%rd20];
	fma.rn.f32 	%f67, %f38, %f39, %f37;
	add.s32 	%r37, %r37, 8;
	add.s32 	%r36, %r36, %r7;
	add.s64 	%rd52, %rd52, 32;
	setp.ne.s32 	%p6, %r37, 0;
	@%p6 bra 	$L__BB13_4;
$L__BB13_5:
	setp.eq.s32 	%p7, %r4, 0;
	@%p7 bra 	$L__BB13_13;
	and.b32  	%r13, %r18, 3;
	setp.lt.u32 	%p8, %r4, 4;
	@%p8 bra 	$L__BB13_8;
	add.s32 	%r28, %r39, %r3;
	mul.wide.u32 	%rd21, %r28, 4;
	add.s64 	%rd22, %rd2, %rd21;
	ld.global.f32 	%f41, [%rd22];
	mad.lo.s32 	%r29, %r39, %r19, %r2;
	mul.wide.s32 	%rd23, %r29, 4;
	add.s64 	%rd24, %rd1, %rd23;
	ld.global.f32 	%f42, [%rd24];
	fma.rn.f32 	%f43, %f41, %f42, %f67;
	cvt.u64.u32 	%rd25, %r3;
	cvt.u64.u32 	%rd26, %r39;
	add.s64 	%rd27, %rd26, %rd25;
	shl.b64 	%rd28, %rd27, 2;
	add.s64 	%rd29, %rd2, %rd28;
	ld.global.f32 	%f44, [%rd29+4];
	mul.wide.s32 	%rd30, %r19, 4;
	add.s64 	%rd31, %rd24, %rd30;
	ld.global.f32 	%f45, [%rd31];
	fma.rn.f32 	%f46, %f44, %f45, %f43;
	ld.global.f32 	%f47, [%rd29+8];
	add.s64 	%rd32, %rd31, %rd30;
	ld.global.f32 	%f48, [%rd32];
	fma.rn.f32 	%f49, %f47, %f48, %f46;
	ld.global.f32 	%f50, [%rd29+12];
	add.s64 	%rd33, %rd32, %rd30;
	ld.global.f32 	%f51, [%rd33];
	fma.rn.f32 	%f67, %f50, %f51, %f49;
	add.s32 	%r39, %r39, 4;
$L__BB13_8:
	setp.eq.s32 	%p9, %r13, 0;
	@%p9 bra 	$L__BB13_13;
	setp.eq.s32 	%p10, %r13, 1;
	@%p10 bra 	$L__BB13_11;
	add.s32 	%r30, %r39, %r3;
	mul.wide.u32 	%rd34, %r30, 4;
	add.s64 	%rd35, %rd2, %rd34;
	ld.global.f32 	%f53, [%rd35];
	mad.lo.s32 	%r31, %r39, %r19, %r2;
	mul.wide.s32 	%rd36, %r31, 4;
	add.s64 	%rd37, %rd1, %rd36;
	ld.global.f32 	%f54, [%rd37];
	fma.rn.f32 	%f55, %f53, %f54, %f67;
	cvt.u64.u32 	%rd38, %r3;
	cvt.u64.u32 	%rd39, %r39;
	add.s64 	%rd40, %rd39, %rd38;
	shl.b64 	%rd41, %rd40, 2;
	add.s64 	%rd42, %rd2, %rd41;
	ld.global.f32 	%f56, [%rd42+4];
	mul.wide.s32 	%rd43, %r19, 4;
	add.s64 	%rd44, %rd37, %rd43;
	ld.global.f32 	%f57, [%rd44];
	fma.rn.f32 	%f67, %f56, %f57, %f55;
	add.s32 	%r39, %r39, 2;
$L__BB13_11:
	and.b32  	%r32, %r18, 1;
	setp.eq.b32 	%p11, %r32, 1;
	not.pred 	%p12, %p11;
	@%p12 bra 	$L__BB13_13;
	add.s32 	%r33, %r39, %r3;
	mul.wide.u32 	%rd45, %r33, 4;
	add.s64 	%rd46, %rd2, %rd45;
	ld.global.f32 	%f58, [%rd46];
	mad.lo.s32 	%r34, %r39, %r19, %r2;
	mul.wide.s32 	%rd47, %r34, 4;
	add.s64 	%rd48, %rd1, %rd47;
	ld.global.f32 	%f59, [%rd48];
	fma.rn.f32 	%f67, %f58, %f59, %f67;
$L__BB13_13:
	mad.lo.s32 	%r35, %r19, %r1, %r2;
	cvta.to.global.u64 	%rd49, %rd6;
	mul.wide.s32 	%rd50, %r35, 4;
	add.s64 	%rd51, %rd49, %rd50;
	st.global.f32 	[%rd51], %f67;
$L__BB13_14:
	ret;

}
	// .globl	_Z10matmul_aTbPfS_S_iii
.visible .entry _Z10matmul_aTbPfS_S_iii(
	.param .u64 .ptr .align 1 _Z10matmul_aTbPfS_S_iii_param_0,
	.param .u64 .ptr .align 1 _Z10matmul_aTbPfS_S_iii_param_1,
	.param .u64 .ptr .align 1 _Z10matmul_aTbPfS_S_iii_param_2,
	.param .u32 _Z10matmul_aTbPfS_S_iii_param_3,
	.param .u32 _Z10matmul_aTbPfS_S_iii_param_4,
	.param .u32 _Z10matmul_aTbPfS_S_iii_param_5
)
{
	.reg .pred 	%p<13>;
	.reg .b32 	%r<44>;
	.reg .b32 	%f<68>;
	.reg .b64 	%rd<53>;

	ld.param.u64 	%rd4, [_Z10matmul_aTbPfS_S_iii_param_0];
	ld.param.u64 	%rd5, [_Z10matmul_aTbPfS_S_iii_param_1];
	ld.param.u64 	%rd3, [_Z10matmul_aTbPfS_S_iii_param_2];
	ld.param.u32 	%r20, [_Z10matmul_aTbPfS_S_iii_param_3];
	ld.param.u32 	%r21, [_Z10matmul_aTbPfS_S_iii_param_4];
	ld.param.u32 	%r22, [_Z10matmul_aTbPfS_S_iii_param_5];
	cvta.to.global.u64 	%rd1, %rd5;
	cvta.to.global.u64 	%rd2, %rd4;
	mov.u32 	%r23, %ctaid.y;
	mov.u32 	%r24, %ntid.y;
	mov.u32 	%r25, %tid.y;
	mad.lo.s32 	%r1, %r23, %r24, %r25;
	mov.u32 	%r26, %ctaid.x;
	mov.u32 	%r27, %ntid.x;
	mov.u32 	%r28, %tid.x;
	mad.lo.s32 	%r2, %r26, %r27, %r28;
	setp.ge.s32 	%p1, %r1, %r21;
	setp.ge.s32 	%p2, %r2, %r22;
	or.pred  	%p3, %p1, %p2;
	@%p3 bra 	$L__BB14_14;
	setp.lt.s32 	%p4, %r20, 1;
	mov.f32 	%f67, 0f00000000;
	@%p4 bra 	$L__BB14_13;
	and.b32  	%r3, %r20, 7;
	setp.lt.u32 	%p5, %r20, 8;
	mov.f32 	%f67, 0f00000000;
	mov.b32 	%r42, 0;
	@%p5 bra 	$L__BB14_5;
	and.b32  	%r42, %r20, 2147483640;
	neg.s32 	%r40, %r42;
	shl.b32 	%r6, %r22, 3;
	shl.b32 	%r7, %r21, 3;
	mov.f32 	%f67, 0f00000000;
	mul.wide.s32 	%rd10, %r21, 4;
	mul.wide.s32 	%rd12, %r22, 4;
	mov.u32 	%r38, %r1;
	mov.u32 	%r39, %r2;
$L__BB14_4:
	.pragma "nounroll";
	mul.wide.s32 	%rd6, %r38, 4;
	add.s64 	%rd7, %rd2, %rd6;
	ld.global.f32 	%f17, [%rd7];
	mul.wide.s32 	%rd8, %r39, 4;
	add.s64 	%rd9, %rd1, %rd8;
	ld.global.f32 	%f18, [%rd9];
	fma.rn.f32 	%f19, %f17, %f18, %f67;
	add.s64 	%rd11, %rd7, %rd10;
	ld.global.f32 	%f20, [%rd11];
	add.s64 	%rd13, %rd9, %rd12;
	ld.global.f32 	%f21, [%rd13];
	fma.rn.f32 	%f22, %f20, %f21, %f19;
	add.s64 	%rd14, %rd11, %rd10;
	ld.global.f32 	%f23, [%rd14];
	add.s64 	%rd15, %rd13, %rd12;
	ld.global.f32 	%f24, [%rd15];
	fma.rn.f32 	%f25, %f23, %f24, %f22;
	add.s64 	%rd16, %rd14, %rd10;
	ld.global.f32 	%f26, [%rd16];
	add.s64 	%rd17, %rd15, %rd12;
	ld.global.f32 	%f27, [%rd17];
	fma.rn.f32 	%f28, %f26, %f27, %f25;
	add.s64 	%rd18, %rd16, %rd10;
	ld.global.f32 	%f29, [%rd18];
	add.s64 	%rd19, %rd17, %rd12;
	ld.global.f32 	%f30, [%rd19];
	fma.rn.f32 	%f31, %f29, %f30, %f28;
	add.s64 	%rd20, %rd18, %rd10;
	ld.global.f32 	%f32, [%rd20];
	add.s64 	%rd21, %rd19, %rd12;
	ld.global.f32 	%f33, [%rd21];
	fma.rn.f32 	%f34, %f32, %f33, %f31;
	add.s64 	%rd22, %rd20, %rd10;
	ld.global.f32 	%f35, [%rd22];
	add.s64 	%rd23, %rd21, %rd12;
	ld.global.f32 	%f36, [%rd23];
	fma.rn.f32 	%f37, %f35, %f36, %f34;
	add.s64 	%rd24, %rd22, %rd10;
	ld.global.f32 	%f38, [%rd24];
	add.s64 	%rd25, %rd23, %rd12;
	ld.global.f32 	%f39, [%rd25];
	fma.rn.f32 	%f67, %f38, %f39, %f37;
	add.s32 	%r40, %r40, 8;
	add.s32 	%r39, %r39, %r6;
	add.s32 	%r38, %r38, %r7;
	setp.ne.s32 	%p6, %r40, 0;
	@%p6 bra 	$L__BB14_4;
$L__BB14_5:
	setp.eq.s32 	%p7, %r3, 0;
	@%p7 bra 	$L__BB14_13;
	and.b32  	%r15, %r20, 3;
	setp.lt.u32 	%p8, %r3, 4;
	@%p8 bra 	$L__BB14_8;
	mad.lo.s32 	%r30, %r42, %r21, %r1;
	mul.wide.s32 	%rd26, %r30, 4;
	add.s64 	%rd27, %rd2, %rd26;
	ld.global.f32 	%f41, [%rd27];
	mad.lo.s32 	%r31, %r42, %r22, %r2;
	mul.wide.s32 	%rd28, %r31, 4;
	add.s64 	%rd29, %rd1, %rd28;
	ld.global.f32 	%f42, [%rd29];
	fma.rn.f32 	%f43, %f41, %f42, %f67;
	mul.wide.s32 	%rd30, %r21, 4;
	add.s64 	%rd31, %rd27, %rd30;
	ld.global.f32 	%f44, [%rd31];
	mul.wide.s32 	%rd32, %r22, 4;
	add.s64 	%rd33, %rd29, %rd32;
	ld.global.f32 	%f45, [%rd33];
	fma.rn.f32 	%f46, %f44, %f45, %f43;
	add.s64 	%rd34, %rd31, %rd30;
	ld.global.f32 	%f47, [%rd34];
	add.s64 	%rd35, %rd33, %rd32;
	ld.global.f32 	%f48, [%rd35];
	fma.rn.f32 	%f49, %f47, %f48, %f46;
	add.s64 	%rd36, %rd34, %rd30;
	ld.global.f32 	%f50, [%rd36];
	add.s64 	%rd37, %rd35, %rd32;
	ld.global.f32 	%f51, [%rd37];
	fma.rn.f32 	%f67, %f50, %f51, %f49;
	add.s32 	%r42, %r42, 4;
$L__BB14_8:
	setp.eq.s32 	%p9, %r15, 0;
	@%p9 bra 	$L__BB14_13;
	setp.eq.s32 	%p10, %r15, 1;
	@%p10 bra 	$L__BB14_11;
	mad.lo.s32 	%r32, %r42, %r21, %r1;
	mul.wide.s32 	%rd38, %r32, 4;
	add.s64 	%rd39, %rd2, %rd38;
	ld.global.f32 	%f53, [%rd39];
	mad.lo.s32 	%r33, %r42, %r22, %r2;
	mul.wide.s32 	%rd40, %r33, 4;
	add.s64 	%rd41, %rd1, %rd40;
	ld.global.f32 	%f54, [%rd41];
	fma.rn.f32 	%f55, %f53, %f54, %f67;
	mul.wide.s32 	%rd42, %r21, 4;
	add.s64 	%rd43, %rd39, %rd42;
	ld.global.f32 	%f56, [%rd43];
	mul.wide.s32 	%rd44, %r22, 4;
	add.s64 	%rd45, %rd41, %rd44;
	ld.global.f32 	%f57, [%rd45];
	fma.rn.f32 	%f67, %f56, %f57, %f55;
	add.s32 	%r42, %r42, 2;
$L__BB14_11:
	and.b32  	%r34, %r20, 1;
	setp.eq.b32 	%p11, %r34, 1;
	not.pred 	%p12, %p11;
	@%p12 bra 	$L__BB14_13;
	mad.lo.s32 	%r35, %r42, %r21, %r1;
	mul.wide.s32 	%rd46, %r35, 4;
	add.s64 	%rd47, %rd2, %rd46;
	ld.global.f32 	%f58, [%rd47];
	mad.lo.s32 	%r36, %r42, %r22, %r2;
	mul.wide.s32 	%rd48, %r36, 4;
	add.s64 	%rd49, %rd1, %rd48;
	ld.global.f32 	%f59, [%rd49];
	fma.rn.f32 	%f67, %f58, %f59, %f67;
$L__BB14_13:
	mad.lo.s32 	%r37, %r22, %r1, %r2;
	cvta.to.global.u64 	%rd50, %rd3;
	mul.wide.s32 	%rd51, %r37, 4;
	add.s64 	%rd52, %rd50, %rd51;
	st.global.f32 	[%rd52], %f67;
$L__BB14_14:
	ret;

}
	// .globl	_Z10matmul_abTPfS_S_iii
.visible .entry _Z10matmul_abTPfS_S_iii(
	.param .u64 .ptr .align 1 _Z10matmul_abTPfS_S_iii_param_0,
	.param .u64 .ptr .align 1 _Z10matmul_abTPfS_S_iii_param_1,
	.param .u64 .ptr .align 1 _Z10matmul_abTPfS_S_iii_param_2,
	.param .u32 _Z10matmul_abTPfS_S_iii_param_3,
	.param .u32 _Z10matmul_abTPfS_S_iii_param_4,
	.param .u32 _Z10matmul_abTPfS_S_iii_param_5
)
{
	.reg .pred 	%p<13>;
	.reg .b32 	%r<48>;
	.reg .b32 	%f<112>;
	.reg .b64 	%rd<43>;

	ld.param.u64 	%rd11, [_Z10matmul_abTPfS_S_iii_param_0];
	ld.param.u64 	%rd12, [_Z10matmul_abTPfS_S_iii_param_1];
	ld.param.u64 	%rd10, [_Z10matmul_abTPfS_S_iii_param_2];
	ld.param.u32 	%r27, [_Z10matmul_abTPfS_S_iii_param_3];
	ld.param.u32 	%r25, [_Z10matmul_abTPfS_S_iii_param_4];
	ld.param.u32 	%r26, [_Z10matmul_abTPfS_S_iii_param_5];
	cvta.to.global.u64 	%rd1, %rd12;
	cvta.to.global.u64 	%rd2, %rd11;
	mov.u32 	%r28, %ctaid.y;
	mov.u32 	%r29, %ntid.y;
	mov.u32 	%r30, %tid.y;
	mad.lo.s32 	%r1, %r28, %r29, %r30;
	mov.u32 	%r31, %ctaid.x;
	mov.u32 	%r32, %ntid.x;
	mov.u32 	%r33, %tid.x;
	mad.lo.s32 	%r2, %r31, %r32, %r33;
	setp.ge.s32 	%p1, %r1, %r27;
	setp.ge.s32 	%p2, %r2, %r25;
	or.pred  	%p3, %p1, %p2;
	@%p3 bra 	$L__BB15_15;
	setp.lt.s32 	%p4, %r26, 1;
	mov.f32 	%f111, 0f00000000;
	@%p4 bra 	$L__BB15_14;
	mul.lo.s32 	%r3, %r26, %r1;
	mul.lo.s32 	%r4, %r26, %r2;
	and.b32  	%r5, %r26, 15;
	setp.lt.u32 	%p5, %r26, 16;
	mov.f32 	%f111, 0f00000000;
	mov.b32 	%r44, 0;
	@%p5 bra 	$L__BB15_5;
	and.b32  	%r44, %r26, 2147483632;
	neg.s32 	%r42, %r44;
	mul.wide.u32 	%rd13, %r3, 4;
	add.s64 	%rd14, %rd13, %rd2;
	add.s64 	%rd41, %rd14, 32;
	add.s64 	%rd4, %rd1, 32;
	mov.f32 	%f111, 0f00000000;
	mov.u32 	%r41, %r4;
$L__BB15_4:
	.pragma "nounroll";
	mul.wide.s32 	%rd15, %r41, 4;
	add.s64 	%rd16, %rd4, %rd15;
	ld.global.f32 	%f18, [%rd41+-32];
	ld.global.f32 	%f19, [%rd16+-32];
	fma.rn.f32 	%f20, %f18, %f19, %f111;
	ld.global.f32 	%f21, [%rd41+-28];
	ld.global.f32 	%f22, [%rd16+-28];
	fma.rn.f32 	%f23, %f21, %f22, %f20;
	ld.global.f32 	%f24, [%rd41+-24];
	ld.global.f32 	%f25, [%rd16+-24];
	fma.rn.f32 	%f26, %f24, %f25, %f23;
	ld.global.f32 	%f27, [%rd41+-20];
	ld.global.f32 	%f28, [%rd16+-20];
	fma.rn.f32 	%f29, %f27, %f28, %f26;
	ld.global.f32 	%f30, [%rd41+-16];
	ld.global.f32 	%f31, [%rd16+-16];
	fma.rn.f32 	%f32, %f30, %f31, %f29;
	ld.global.f32 	%f33, [%rd41+-12];
	ld.global.f32 	%f34, [%rd16+-12];
	fma.rn.f32 	%f35, %f33, %f34, %f32;
	ld.global.f32 	%f36, [%rd41+-8];
	ld.global.f32 	%f37, [%rd16+-8];
	fma.rn.f32 	%f38, %f36, %f37, %f35;
	ld.global.f32 	%f39, [%rd41+-4];
	ld.global.f32 	%f40, [%rd16+-4];
	fma.rn.f32 	%f41, %f39, %f40, %f38;
	ld.global.f32 	%f42, [%rd41];
	ld.global.f32 	%f43, [%rd16];
	fma.rn.f32 	%f44, %f42, %f43, %f41;
	ld.global.f32 	%f45, [%rd41+4];
	ld.global.f32 	%f46, [%rd16+4];
	fma.rn.f32 	%f47, %f45, %f46, %f44;
	ld.global.f32 	%f48, [%rd41+8];
	ld.global.f32 	%f49, [%rd16+8];
	fma.rn.f32 	%f50, %f48, %f49, %f47;
	ld.global.f32 	%f51, [%rd41+12];
	ld.global.f32 	%f52, [%rd16+12];
	fma.rn.f32 	%f53, %f51, %f52, %f50;
	ld.global.f32 	%f54, [%rd41+16];
	ld.global.f32 	%f55, [%rd16+16];
	fma.rn.f32 	%f56, %f54, %f55, %f53;
	ld.global.f32 	%f57, [%rd41+20];
	ld.global.f32 	%f58, [%rd16+20];
	fma.rn.f32 	%f59, %f57, %f58, %f56;
	ld.global.f32 	%f60, [%rd41+24];
	ld.global.f32 	%f61, [%rd16+24];
	fma.rn.f32 	%f62, %f60, %f61, %f59;
	ld.global.f32 	%f63, [%rd41+28];
	ld.global.f32 	%f64, [%rd16+28];
	fma.rn.f32 	%f111, %f63, %f64, %f62;
	add.s32 	%r42, %r42, 16;
	add.s64 	%rd41, %rd41, 64;
	add.s32 	%r41, %r41, 16;
	setp.ne.s32 	%p6, %r42, 0;
	@%p6 bra 	$L__BB15_4;
$L__BB15_5:
	setp.eq.s32 	%p7, %r5, 0;
	@%p7 bra 	$L__BB15_14;
	and.b32  	%r13, %r26, 7;
	setp.lt.u32 	%p8, %r5, 8;
	@%p8 bra 	$L__BB15_8;
	add.s32 	%r35, %r44, %r3;
	mul.wide.u32 	%rd17, %r35, 4;
	add.s64 	%rd18, %rd2, %rd17;
	ld.global.f32 	%f66, [%rd18];
	add.s32 	%r36, %r44, %r4;
	mul.wide.s32 	%rd19, %r36, 4;
	add.s64 	%rd20, %rd1, %rd19;
	ld.global.f32 	%f67, [%rd20];
	fma.rn.f32 	%f68, %f66, %f67, %f111;
	cvt.u64.u32 	%rd21, %r3;
	cvt.u64.u32 	%rd22, %r44;
	add.s64 	%rd23, %rd22, %rd21;
	shl.b64 	%rd24, %rd23, 2;
	add.s64 	%rd25, %rd2, %rd24;
	ld.global.f32 	%f69, [%rd25+4];
	ld.global.f32 	%f70, [%rd20+4];
	fma.rn.f32 	%f71, %f69, %f70, %f68;
	ld.global.f32 	%f72, [%rd25+8];
	ld.global.f32 	%f73, [%rd20+8];
	fma.rn.f32 	%f74, %f72, %f73, %f71;
	ld.global.f32 	%f75, [%rd25+12];
	ld.global.f32 	%f76, [%rd20+12];
	fma.rn.f32 	%f77, %f75, %f76, %f74;
	ld.global.f32 	%f78, [%rd25+16];
	ld.global.f32 	%f79, [%rd20+16];
	fma.rn.f32 	%f80, %f78, %f79, %f77;
	ld.global.f32 	%f81, [%rd25+20];
	ld.global.f32 	%f82, [%rd20+20];
	fma.rn.f32 	%f83, %f81, %f82, %f80;
	ld.global.f32 	%f84, [%rd25+24];
	ld.global.f32 	%f85, [%rd20+24];
	fma.rn.f32 	%f86, %f84, %f85, %f83;
	ld.global.f32 	%f87, [%rd25+28];
	ld.global.f32 	%f88, [%rd20+28];
	fma.rn.f32 	%f111, %f87, %f88, %f86;
	add.s32 	%r44, %r44, 8;
$L__BB15_8:
	setp.eq.s32 	%p9, %r13, 0;
	@%p9 bra 	$L__BB15_14;
	and.b32  	%r16, %r26, 3;
	setp.lt.u32 	%p10, %r13, 4;
	@%p10 bra 	$L__BB15_11;
	add.s32 	%r37, %r44, %r3;
	mul.wide.u32 	%rd26, %r37, 4;
	add.s64 	%rd27, %rd2, %rd26;
	ld.global.f32 	%f90, [%rd27];
	add.s32 	%r38, %r44, %r4;
	mul.wide.s32 	%rd28, %r38, 4;
	add.s64 	%rd29, %rd1, %rd28;
	ld.global.f32 	%f91, [%rd29];
	fma.rn.f32 	%f92, %f90, %f91, %f111;
	cvt.u64.u32 	%rd30, %r3;
	cvt.u64.u32 	%rd31, %r44;
	add.s64 	%rd32, %rd31, %rd30;
	shl.b64 	%rd33, %rd32, 2;
	add.s64 	%rd34, %rd2, %rd33;
	ld.global.f32 	%f93, [%rd34+4];
	ld.global.f32 	%f94, [%rd29+4];
	fma.rn.f32 	%f95, %f93, %f94, %f92;
	ld.global.f32 	%f96, [%rd34+8];
	ld.global.f32 	%f97, [%rd29+8];
	fma.rn.f32 	%f98, %f96, %f97, %f95;
	ld.global.f32 	%f99, [%rd34+12];
	ld.global.f32 	%f100, [%rd29+12];
	fma.rn.f32 	%f111, %f99, %f100, %f98;
	add.s32 	%r44, %r44, 4;
$L__BB15_11:
	setp.eq.s32 	%p11, %r16, 0;
	@%p11 bra 	$L__BB15_14;
	add.s32 	%r47, %r44, %r4;
	add.s32 	%r39, %r44, %r3;
	mul.wide.u32 	%rd35, %r39, 4;
	add.s64 	%rd42, %rd2, %rd35;
	neg.s32 	%r46, %r16;
$L__BB15_13:
	.pragma "nounroll";
	mul.wide.s32 	%rd36, %r47, 4;
	add.s64 	%rd37, %rd1, %rd36;
	ld.global.f32 	%f101, [%rd42];
	ld.global.f32 	%f102, [%rd37];
	fma.rn.f32 	%f111, %f101, %f102, %f111;
	add.s32 	%r47, %r47, 1;
	add.s64 	%rd42, %rd42, 4;
	add.s32 	%r46, %r46, 1;
	setp.ne.s32 	%p12, %r46, 0;
	@%p12 bra 	$L__BB15_13;
$L__BB15_14:
	mad.lo.s32 	%r40, %r25, %r1, %r2;
	cvta.to.global.u64 	%rd38, %rd10;
	mul.wide.s32 	%rd39, %r40, 4;
	add.s64 	%rd40, %rd38, %rd39;
	st.global.f32 	[%rd40], %f111;
$L__BB15_15:
	ret;

}
	// .globl	_Z12hadamard_vecPfS_S_i
.visible .entry _Z12hadamard_vecPfS_S_i(
	.param .u64 .ptr .align 1 _Z12hadamard_vecPfS_S_i_param_0,
	.param .u64 .ptr .align 1 _Z12hadamard_vecPfS_S_i_param_1,
	.param .u64 .ptr .align 1 _Z12hadamard_vecPfS_S_i_param_2,
	.param .u32 _Z12hadamard_vecPfS_S_i_param_3
)
{
	.reg .pred 	%p<2>;
	.reg .b32 	%r<6>;
	.reg .b32 	%f<4>;
	.reg .b64 	%rd<11>;

	ld.param.u64 	%rd1, [_Z12hadamard_vecPfS_S_i_param_0];
	ld.param.u64 	%rd2, [_Z12hadamard_vecPfS_S_i_param_1];
	ld.param.u64 	%rd3, [_Z12hadamard_vecPfS_S_i_param_2];
	ld.param.u32 	%r2, [_Z12hadamard_vecPfS_S_i_param_3];
	mov.u32 	%r3, %ctaid.x;
	mov.u32 	%r4, %ntid.x;
	mov.u32 	%r5, %tid.x;
	mad.lo.s32 	%r1, %r3, %r4, %r5;
	setp.ge.s32 	%p1, %r1, %r2;
	@%p1 bra 	$L__BB16_2;
	cvta.to.global.u64 	%rd4, %rd1;
	cvta.to.global.u64 	%rd5, %rd2;
	cvta.to.global.u64 	%rd6, %rd3;
	mul.wide.s32 	%rd7, %r1, 4;
	add.s64 	%rd8, %rd4, %rd7;
	ld.global.f32 	%f1, [%rd8];
	add.s64 	%rd9, %rd5, %rd7;
	ld.global.f32 	%f2, [%rd9];
	mul.f32 	%f3, %f1, %f2;
	add.s64 	%rd10, %rd6, %rd7;
	st.global.f32 	[%rd10], %f3;
$L__BB16_2:
	ret;

}
	// .globl	_Z12hadamard_matPfS_S_ii
.visible .entry _Z12hadamard_matPfS_S_ii(
	.param .u64 .ptr .align 1 _Z12hadamard_matPfS_S_ii_param_0,
	.param .u64 .ptr .align 1 _Z12hadamard_matPfS_S_ii_param_1,
	.param .u64 .ptr .align 1 _Z12hadamard_matPfS_S_ii_param_2,
	.param .u32 _Z12hadamard_matPfS_S_ii_param_3,
	.param .u32 _Z12hadamard_matPfS_S_ii_param_4
)
{
	.reg .pred 	%p<4>;
	.reg .b32 	%r<12>;
	.reg .b32 	%f<4>;
	.reg .b64 	%rd<11>;

	ld.param.u64 	%rd1, [_Z12hadamard_matPfS_S_ii_param_0];
	ld.param.u64 	%rd2, [_Z12hadamard_matPfS_S_ii_param_1];
	ld.param.u64 	%rd3, [_Z12hadamard_matPfS_S_ii_param_2];
	ld.param.u32 	%r3, [_Z12hadamard_matPfS_S_ii_param_3];
	ld.param.u32 	%r4, [_Z12hadamard_matPfS_S_ii_param_4];
	mov.u32 	%r5, %ctaid.y;
	mov.u32 	%r6, %ntid.y;
	mov.u32 	%r7, %tid.y;
	mad.lo.s32 	%r1, %r5, %r6, %r7;
	mov.u32 	%r8, %ctaid.x;
	mov.u32 	%r9, %ntid.x;
	mov.u32 	%r10, %tid.x;
	mad.lo.s32 	%r2, %r8, %r9, %r10;
	setp.ge.s32 	%p1, %r1, %r4;
	setp.ge.s32 	%p2, %r2, %r3;
	or.pred  	%p3, %p2, %p1;
	@%p3 bra 	$L__BB17_2;
	cvta.to.global.u64 	%rd4, %rd1;
	cvta.to.global.u64 	%rd5, %rd2;
	cvta.to.global.u64 	%rd6, %rd3;
	mad.lo.s32 	%r11, %r3, %r1, %r2;
	mul.wide.s32 	%rd7, %r11, 4;
	add.s64 	%rd8, %rd4, %rd7;
	ld.global.f32 	%f1, [%rd8];
	add.s64 	%rd9, %rd5, %rd7;
	ld.global.f32 	%f2, [%rd9];
	mul.f32 	%f3, %f1, %f2;
	add.s64 	%rd10, %rd6, %rd7;
	st.global.f32 	[%rd10], %f3;
$L__BB17_2:
	ret;

}


// ===== COMPILED SASS (sm_100) =====

	.target	sm_100

	.elftype	@"ET_EXEC"


//--------------------- .note.nv.tkinfo           --------------------------
	.section	.note.nv.tkinfo,"",@"SHT_NOTE"
	.sectionflags	@"SHF_NOTE_NV_TKINFO"
	.tkinfo
        /*0018*/ 	.word	0x00000002
        /*0030*/ 	.string	""
        /*0030*/ 	.string	"ptxas"
        /*0030*/ 	.string	"Cuda compilation tools, release 13.0, V13.0.88"
        /*0030*/ 	.string	"Build cuda_13.0.r13.0/compiler.36424714_0"
        /*0030*/ 	.string	"-arch sm_100 -m 64 "



//--------------------- .note.nv.cuinfo           --------------------------
	.section	.note.nv.cuinfo,"",@"SHT_NOTE"
	.sectionflags	@"SHF_NOTE_NV_CUINFO"
        /*0018*/ 	.short	0x0002
        /*001a*/ 	.short	0x0064
        /*001c*/ 	.short	0x0082
	.zero		2


//--------------------- .nv.info                  --------------------------
	.section	.nv.info,"",@"SHT_CUDA_INFO"
	.align	4


	//----- nvinfo : EIATTR_REGCOUNT
	.align		4
        /*0000*/ 	.byte	0x04, 0x2f
        /*0002*/ 	.short	(.L_1 - .L_0)
	.align		4
.L_0:
        /*0004*/ 	.word	index@(_Z11sigmoid_vecPfS_i)
        /*0008*/ 	.word	0x0000000e


	//----- nvinfo : EIATTR_FRAME_SIZE
	.align		4
.L_1:
        /*000c*/ 	.byte	0x04, 0x11
        /*000e*/ 	.short	(.L_3 - .L_2)
	.align		4
.L_2:
        /*0010*/ 	.word	index@($__internal_3_$__cuda_sm20_dblrcp_rn_slowpath_v3)
        /*0014*/ 	.word	0x00000000


	//----- nvinfo : EIATTR_FRAME_SIZE
	.align		4
.L_3:
        /*0018*/ 	.byte	0x04, 0x11
        /*001a*/ 	.short	(.L_5 - .L_4)
	.align		4
.L_4:
        /*001c*/ 	.word	index@(_Z11sigmoid_vecPfS_i)
        /*0020*/ 	.word	0x00000000


	//----- nvinfo : EIATTR_REGCOUNT
	.align		4
.L_5:
        /*0024*/ 	.byte	0x04, 0x2f
        /*0026*/ 	.short	(.L_7 - .L_6)
	.align		4
.L_6:
        /*0028*/ 	.word	index@(_Z17sigmoid_prime_vecPfS_i)
        /*002c*/ 	.word	0x0000000e


	//----- nvinfo : EIATTR_FRAME_SIZE
	.align		4
.L_7:
        /*0030*/ 	.byte	0x04, 0x11
        /*0032*/ 	.short	(.L_9 - .L_8)
	.align		4
.L_8:
        /*0034*/ 	.word	index@($__internal_2_$__cuda_sm20_dblrcp_rn_slowpath_v3)
        /*0038*/ 	.word	0x00000000


	//----- nvinfo : EIATTR_FRAME_SIZE
	.align		4
.L_9:
        /*003c*/ 	.byte	0x04, 0x11
        /*003e*/ 	.short	(.L_11 - .L_10)
	.align		4
.L_10:
        /*0040*/ 	.word	index@(_Z17sigmoid_prime_vecPfS_i)
        /*0044*/ 	.word	0x00000000


	//----- nvinfo : EIATTR_REGCOUNT
	.align		4
.L_11:
        /*0048*/ 	.byte	0x04, 0x2f
        /*004a*/ 	.short	(.L_13 - .L_12)
	.align		4
.L_12:
        /*004c*/ 	.word	index@(_Z10vector_addPfS_S_i)
        /*0050*/ 	.word	0x0000000c


	//----- nvinfo : EIATTR_FRAME_SIZE
	.align		4
.L_13:
        /*0054*/ 	.byte	0x04, 0x11
        /*0056*/ 	.short	(.L_15 - .L_14)
	.align		4
.L_14:
        /*0058*/ 	.word	index@(_Z10vector_addPfS_S_i)
        /*005c*/ 	.word	0x00000000


	//----- nvinfo : EIATTR_REGCOUNT
	.align		4
.L_15:
        /*0060*/ 	.byte	0x04, 0x2f
        /*0062*/ 	.short	(.L_17 - .L_16)
	.align		4
.L_16:
        /*0064*/ 	.word	index@(_Z14add_vec_to_matPfS_S_ii)
        /*0068*/ 	.word	0x0000000c


	//----- nvinfo : EIATTR_FRAME_SIZE
	.align		4
.L_17:
        /*006c*/ 	.byte	0x04, 0x11
        /*006e*/ 	.short	(.L_19 - .L_18)
	.align		4
.L_18:
        /*0070*/ 	.word	index@(_Z14add_vec_to_matPfS_S_ii)
        /*0074*/ 	.word	0x00000000


	//----- nvinfo : EIATTR_REGCOUNT
	.align		4
.L_19:
        /*0078*/ 	.byte	0x04, 0x2f
        /*007a*/ 	.short	(.L_21 - .L_20)
	.align		4
.L_20:
        /*007c*/ 	.word	index@(_Z10vector_subPfS_S_i)
        /*0080*/ 	.word	0x0000000c


	//----- nvinfo : EIATTR_FRAME_SIZE
	.align		4
.L_21:
        /*0084*/ 	.byte	0x04, 0x11
        /*0086*/ 	.short	(.L_23 - .L_22)
	.align		4
.L_22:
        /*0088*/ 	.word	index@(_Z10vector_subPfS_S_i)
        /*008c*/ 	.word	0x00000000


	//----- nvinfo : EIATTR_REGCOUNT
	.align		4
.L_23:
        /*0090*/ 	.byte	0x04, 0x2f
        /*0092*/ 	.short	(.L_25 - .L_24)
	.align		4
.L_24:
        /*0094*/ 	.word	index@(_Z13outer_productPfS_S_ii)
        /*0098*/ 	.word	0x0000000c


	//----- nvinfo : EIATTR_FRAME_SIZE
	.align		4
.L_25:
        /*009c*/ 	.byte	0x04, 0x11
        /*009e*/ 	.short	(.L_27 - .L_26)
	.align		4
.L_26:
        /*00a0*/ 	.word	index@(_Z13outer_productPfS_S_ii)
        /*00a4*/ 	.word	0x00000000


	//----- nvinfo : EIATTR_REGCOUNT
	.align		4
.L_27:
        /*00a8*/ 	.byte	0x04, 0x2f
        /*00aa*/ 	.short	(.L_29 - .L_28)
	.align		4
.L_28:
        /*00ac*/ 	.word	index@(_Z19batch_outer_productPfS_S_iiii)
        /*00b0*/ 	.word	0x0000000e


	//----- nvinfo : EIATTR_FRAME_SIZE
	.align		4
.L_29:
        /*00b4*/ 	.byte	0x04, 0x11
        /*00b6*/ 	.short	(.L_31 - .L_30)
	.align		4
.L_30:
        /*00b8*/ 	.word	index@(_Z19batch_outer_productPfS_S_iiii)
        /*00bc*/ 	.word	0x00000000


	//----- nvinfo : EIATTR_REGCOUNT
	.align		4
.L_31:
        /*00c0*/ 	.byte	0x04, 0x2f
        /*00c2*/ 	.short	(.L_33 - .L_32)
	.align		4
.L_32:
        /*00c4*/ 	.word	index@(_Z14update_weightsPfS_S_ii)
        /*00c8*/ 	.word	0x00000017


	//----- nvinfo : EIATTR_FRAME_SIZE
	.align		4
.L_33:
        /*00cc*/ 	.byte	0x04, 0x11
        /*00ce*/ 	.short	(.L_35 - .L_34)
	.align		4
.L_34:
        /*00d0*/ 	.word	index@($__internal_1_$__cuda_sm20_div_rn_f64_full)
        /*00d4*/ 	.word	0x00000000


	//----- nvinfo : EIATTR_FRAME_SIZE
	.align		4
.L_35:
        /*00d8*/ 	.byte	0x04, 0x11
        /*00da*/ 	.short	(.L_37 - .L_36)
	.align		4
.L_36:
        /*00dc*/ 	.word	index@(_Z14update_weightsPfS_S_ii)
        /*00e0*/ 	.word	0x00000000


	//----- nvinfo : EIATTR_REGCOUNT
	.align		4
.L_37:
        /*00e4*/ 	.byte	0x04, 0x2f
        /*00e6*/ 	.short	(.L_39 - .L_38)
	.align		4
.L_38:
        /*00e8*/ 	.word	index@(_Z13update_biasesPfS_S_ii)
        /*00ec*/ 	.word	0x00000017


	//----- nvinfo : EIATTR_FRAME_SIZE
	.align		4
.L_39:
        /*00f0*/ 	.byte	0x04, 0x11
        /*00f2*/ 	.short	(.L_41 - .L_40)
	.align		4
.L_40:
        /*00f4*/ 	.word	index@($__internal_0_$__cuda_sm20_div_rn_f64_full)
        /*00f8*/ 	.word	0x00000000


	//----- nvinfo : EIATTR_FRAME_SIZE
	.align		4
.L_41:
        /*00fc*/ 	.byte	0x04, 0x11
        /*00fe*/ 	.short	(.L_43 - .L_42)
	.align		4
.L_42:
        /*0100*/ 	.word	index@(_Z13update_biasesPfS_S_ii)
        /*0104*/ 	.word	0x00000000


	//----- nvinfo : EIATTR_REGCOUNT
	.align		4
.L_43:
        /*0108*/ 	.byte	0x04, 0x2f
        /*010a*/ 	.short	(.L_45 - .L_44)
	.align		4
.L_44:
        /*010c*/ 	.word	index@(_Z10matrix_addPfS_S_ii)
        /*0110*/ 	.word	0x0000000c


	//----- nvinfo : EIATTR_FRAME_SIZE
	.align		4
.L_45:
        /*0114*/ 	.byte	0x04, 0x11
        /*0116*/ 	.short	(.L_47 - .L_46)
	.align		4
.L_46:
        /*0118*/ 	.word	index@(_Z10matrix_addPfS_S_ii)
        /*011c*/ 	.word	0x00000000


	//----- nvinfo : EIATTR_REGCOUNT
	.align		4
.L_47:
        /*0120*/ 	.byte	0x04, 0x2f
        /*0122*/ 	.short	(.L_49 - .L_48)
	.align		4
.L_48:
        /*0124*/ 	.word	index@(_Z10matrix_subPfS_S_ii)
        /*0128*/ 	.word	0x0000000c


	//----- nvinfo : EIATTR_FRAME_SIZE
	.align		4
.L_49:
        /*012c*/ 	.byte	0x04, 0x11
        /*012e*/ 	.short	(.L_51 - .L_50)
	.align		4
.L_50:
        /*0130*/ 	.word	index@(_Z10matrix_subPfS_S_ii)
        /*0134*/ 	.word	0x00000000


	//----- nvinfo : EIATTR_REGCOUNT
	.align		4
.L_51:
        /*0138*/ 	.byte	0x04, 0x2f
        /*013a*/ 	.short	(.L_53 - .L_52)
	.align		4
.L_52:
        /*013c*/ 	.word	index@(_Z13matvecmul_gpuPfS_S_ii)
        /*0140*/ 	.word	0x0000001e


	//----- nvinfo : EIATTR_FRAME_SIZE
	.align		4
.L_53:
        /*0144*/ 	.byte	0x04, 0x11
        /*0146*/ 	.short	(.L_55 - .L_54)
	.align		4
.L_54:
        /*0148*/ 	.word	index@(_Z13matvecmul_gpuPfS_S_ii)
        /*014c*/ 	.word	0x00000000


	//----- nvinfo : EIATTR_REGCOUNT
	.align		4
.L_55:
        /*0150*/ 	.byte	0x04, 0x2f
        /*0152*/ 	.short	(.L_57 - .L_56)
	.align		4
.L_56:
        /*0154*/ 	.word	index@(_Z14matTvecmul_gpuPfS_S_ii)
        /*0158*/ 	.word	0x00000020


	//----- nvinfo : EIATTR_FRAME_SIZE
	.align		4
.L_57:
        /*015c*/ 	.byte	0x04, 0x11
        /*015e*/ 	.short	(.L_59 - .L_58)
	.align		4
.L_58:
        /*0160*/ 	.word	index@(_Z14matTvecmul_gpuPfS_S_ii)
        /*0164*/ 	.word	0x00000000


	//----- nvinfo : EIATTR_REGCOUNT
	.align		4
.L_59:
        /*0168*/ 	.byte	0x04, 0x2f
        /*016a*/ 	.short	(.L_61 - .L_60)
	.align		4
.L_60:
        /*016c*/ 	.word	index@(_Z9matmul_abPfS_S_iii)
        /*0170*/ 	.word	0x00000020


	//----- nvinfo : EIATTR_FRAME_SIZE
	.align		4
.L_61:
        /*0174*/ 	.byte	0x04, 0x11
        /*0176*/ 	.short	(.L_63 - .L_62)
	.align		4
.L_62:
        /*0178*/ 	.word	index@(_Z9matmul_abPfS_S_iii)
        /*017c*/ 	.word	0x00000000


	//----- nvinfo : EIATTR_REGCOUNT
	.align		4
.L_63:
        /*0180*/ 	.byte	0x04, 0x2f
        /*0182*/ 	.short	(.L_65 - .L_64)
	.align		4
.L_64:
        /*0184*/ 	.word	index@(_Z10matmul_aTbPfS_S_iii)
        /*0188*/ 	.word	0x00000020


	//----- nvinfo : EIATTR_FRAME_SIZE
	.align		4
.L_65:
        /*018c*/ 	.byte	0x04, 0x11
        /*018e*/ 	.short	(.L_67 - .L_66)
	.align		4
.L_66:
        /*0190*/ 	.word	index@(_Z10matmul_aTbPfS_S_iii)
        /*0194*/ 	.word	0x00000000


	//----- nvinfo : EIATTR_REGCOUNT
	.align		4
.L_67:
        /*0198*/ 	.byte	0x04, 0x2f
        /*019a*/ 	.short	(.L_69 - .L_68)
	.align		4
.L_68:
        /*019c*/ 	.word	index@(_Z10matmul_abTPfS_S_iii)
        /*01a0*/ 	.word	0x0000001f


	//----- nvinfo : EIATTR_FRAME_SIZE
	.align		4
.L_69:
        /*01a4*/ 	.byte	0x04, 0x11
        /*01a6*/ 	.short	(.L_71 - .L_70)
	.align		4
.L_70:
        /*01a8*/ 	.word	index@(_Z10matmul_abTPfS_S_iii)
        /*01ac*/ 	.word	0x00000000


	//----- nvinfo : EIATTR_REGCOUNT
	.align		4
.L_71:
        /*01b0*/ 	.byte	0x04, 0x2f
        /*01b2*/ 	.short	(.L_73 - .L_72)
	.align		4
.L_72:
        /*01b4*/ 	.word	index@(_Z12hadamard_vecPfS_S_i)
        /*01b8*/ 	.word	0x0000000c


	//----- nvinfo : EIATTR_FRAME_SIZE
	.align		4
.L_73:
        /*01bc*/ 	.byte	0x04, 0x11
        /*01be*/ 	.short	(.L_75 - .L_74)
	.align		4
.L_74:
        /*01c0*/ 	.word	index@(_Z12hadamard_vecPfS_S_i)
        /*01c4*/ 	.word	0x00000000


	//----- nvinfo : EIATTR_REGCOUNT
	.align		4
.L_75:
        /*01c8*/ 	.byte	0x04, 0x2f
        /*01ca*/ 	.short	(.L_77 - .L_76)
	.align		4
.L_76:
        /*01cc*/ 	.word	index@(_Z12hadamard_matPfS_S_ii)
        /*01d0*/ 	.word	0x0000000c


	//----- nvinfo : EIATTR_FRAME_SIZE
	.align		4
.L_77:
        /*01d4*/ 	.byte	0x04, 0x11
        /*01d6*/ 	.short	(.L_79 - .L_78)
	.align		4
.L_78:
        /*01d8*/ 	.word	index@(_Z12hadamard_matPfS_S_ii)
        /*01dc*/ 	.word	0x00000000


	//----- nvinfo : EIATTR_MIN_STACK_SIZE
	.align		4
.L_79:
        /*01e0*/ 	.byte	0x04, 0x12
        /*01e2*/ 	.short	(.L_81 - .L_80)
	.align		4
.L_80:
        /*01e4*/ 	.word	index@(_Z12hadamard_matPfS_S_ii)
        /*01e8*/ 	.word	0x00000000


	//----- nvinfo : EIATTR_MIN_STACK_SIZE
	.align		4
.L_81:
        /*01ec*/ 	.byte	0x04, 0x12
        /*01ee*/ 	.short	(.L_83 - .L_82)
	.align		4
.L_82:
        /*01f0*/ 	.word	index@(_Z12hadamard_vecPfS_S_i)
        /*01f4*/ 	.word	0x00000000


	//----- nvinfo : EIATTR_MIN_STACK_SIZE
	.align		4
.L_83:
        /*01f8*/ 	.byte	0x04, 0x12
        /*01fa*/ 	.short	(.L_85 - .L_84)
	.align		4
.L_84:
        /*01fc*/ 	.word	index@(_Z10matmul_abTPfS_S_iii)
        /*0200*/ 	.word	0x00000000


	//----- nvinfo : EIATTR_MIN_STACK_SIZE
	.align		4
.L_85:
        /*0204*/ 	.byte	0x04, 0x12
        /*0206*/ 	.short	(.L_87 - .L_86)
	.align		4
.L_86:
        /*0208*/ 	.word	index@(_Z10matmul_aTbPfS_S_iii)
        /*020c*/ 	.word	0x00000000


	//----- nvinfo : EIATTR_MIN_STACK_SIZE
	.align		4
.L_87:
        /*0210*/ 	.byte	0x04, 0x12
        /*0212*/ 	.short	(.L_89 - .L_88)
	.align		4
.L_88:
        /*0214*/ 	.word	index@(_Z9matmul_abPfS_S_iii)
        /*0218*/ 	.word	0x00000000


	//----- nvinfo : EIATTR_MIN_STACK_SIZE
	.align		4
.L_89:
        /*021c*/ 	.byte	0x04, 0x12
        /*021e*/ 	.short	(.L_91 - .L_90)
	.align		4
.L_90:
        /*0220*/ 	.word	index@(_Z14matTvecmul_gpuPfS_S_ii)
        /*0224*/ 	.word	0x00000000


	//----- nvinfo : EIATTR_MIN_STACK_SIZE
	.align		4
.L_91:
        /*0228*/ 	.byte	0x04, 0x12
        /*022a*/ 	.short	(.L_93 - .L_92)
	.align		4
.L_92:
        /*022c*/ 	.word	index@(_Z13matvecmul_gpuPfS_S_ii)
        /*0230*/ 	.word	0x00000000


	//----- nvinfo : EIATTR_MIN_STACK_SIZE
	.align		4
.L_93:
        /*0234*/ 	.byte	0x04, 0x12
        /*0236*/ 	.short	(.L_95 - .L_94)
	.align		4
.L_94:
        /*0238*/ 	.word	index@(_Z10matrix_subPfS_S_ii)
        /*023c*/ 	.word	0x00000000


	//----- nvinfo : EIATTR_MIN_STACK_SIZE
	.align		4
.L_95:
        /*0240*/ 	.byte	0x04, 0x12
        /*0242*/ 	.short	(.L_97 - .L_96)
	.align		4
.L_96:
        /*0244*/ 	.word	index@(_Z10matrix_addPfS_S_ii)
        /*0248*/ 	.word	0x00000000


	//----- nvinfo : EIATTR_MIN_STACK_SIZE
	.align		4
.L_97:
        /*024c*/ 	.byte	0x04, 0x12
        /*024e*/ 	.short	(.L_99 - .L_98)
	.align		4
.L_98:
        /*0250*/ 	.word	index@(_Z13update_biasesPfS_S_ii)
        /*0254*/ 	.word	0x00000000


	//----- nvinfo : EIATTR_MIN_STACK_SIZE
	.align		4
.L_99:
        /*0258*/ 	.byte	0x04, 0x12
        /*025a*/ 	.short	(.L_101 - .L_100)
	.align		4
.L_100:
        /*025c*/ 	.word	index@(_Z14update_weightsPfS_S_ii)
        /*0260*/ 	.word	0x00000000


	//----- nvinfo : EIATTR_MIN_STACK_SIZE
	.align		4
.L_101:
        /*0264*/ 	.byte	0x04, 0x12
        /*0266*/ 	.short	(.L_103 - .L_102)
	.align		4
.L_102:
        /*0268*/ 	.word	index@(_Z19batch_outer_productPfS_S_iiii)
        /*026c*/ 	.word	0x00000000


	//----- nvinfo : EIATTR_MIN_STACK_SIZE
	.align		4
.L_103:
        /*0270*/ 	.byte	0x04, 0x12
        /*0272*/ 	.short	(.L_105 - .L_104)
	.align		4
.L_104:
        /*0274*/ 	.word	index@(_Z13outer_productPfS_S_ii)
        /*0278*/ 	.word	0x00000000


	//----- nvinfo : EIATTR_MIN_STACK_SIZE
	.align		4
.L_105:
        /*027c*/ 	.byte	0x04, 0x12
        /*027e*/ 	.short	(.L_107 - .L_106)
	.align		4
.L_106:
        /*0280*/ 	.word	index@(_Z10vector_subPfS_S_i)
        /*0284*/ 	.word	0x00000000


	//----- nvinfo : EIATTR_MIN_STACK_SIZE
	.align		4
.L_107:
        /*0288*/ 	.byte	0x04, 0x12
        /*028a*/ 	.short	(.L_109 - .L_108)
	.align		4
.L_108:
        /*028c*/ 	.word	index@(_Z14add_vec_to_matPfS_S_ii)
        /*0290*/ 	.word	0x00000000


	//----- nvinfo : EIATTR_MIN_STACK_SIZE
	.align		4
.L_109:
        /*0294*/ 	.byte	0x04, 0x12
        /*0296*/ 	.short	(.L_111 - .L_110)
	.align		4
.L_110:
        /*0298*/ 	.word	index@(_Z10vector_addPfS_S_i)
        /*029c*/ 	.word	0x00000000


	//----- nvinfo : EIATTR_MIN_STACK_SIZE
	.align		4
.L_111:
        /*02a0*/ 	.byte	0x04, 0x12
        /*02a2*/ 	.short	(.L_113 - .L_112)
	.align		4
.L_112:
        /*02a4*/ 	.word	index@(_Z17sigmoid_prime_vecPfS_i)
        /*02a8*/ 	.word	0x00000000


	//----- nvinfo : EIATTR_MIN_STACK_SIZE
	.align		4
.L_113:
        /*02ac*/ 	.byte	0x04, 0x12
        /*02ae*/ 	.short	(.L_115 - .L_114)
	.align		4
.L_114:
        /*02b0*/ 	.word	index@(_Z11sigmoid_vecPfS_i)
        /*02b4*/ 	.word	0x00000000
.L_115:


//--------------------- .nv.compat                --------------------------
	.section	.nv.compat,"",@"SHT_CUDA_COMPAT_INFO"
	.align	4
        /*0000*/ 	.byte	0x02, 0x09, 0x00, 0x00, 0x02, 0x02, 0x01, 0x00, 0x02, 0x05, 0x05, 0x00, 0x03, 0x07, 0x01, 0x01
        /*0010*/ 	.byte	0x02, 0x03, 0x00, 0x00, 0x02, 0x06, 0x01, 0x00, 0x04, 0x0b, 0x08, 0x00, 0x01, 0x00, 0x00, 0x00
        /*0020*/ 	.byte	0x00, 0x00, 0x00, 0x00


//--------------------- .nv.info._Z12hadamard_matPfS_S_ii --------------------------
	.section	.nv.info._Z12hadamard_matPfS_S_ii,"",@"SHT_CUDA_INFO"
	.sectionflags	@""
	.align	4


	//----- nvinfo : EIATTR_CUDA_API_VERSION
	.align		4
        /*0000*/ 	.byte	0x04, 0x37
        /*0002*/ 	.short	(.L_117 - .L_116)
.L_116:
        /*0004*/ 	.word	0x00000082


	//----- nvinfo : EIATTR_KPARAM_INFO
	.align		4
.L_117:
        /*0008*/ 	.byte	0x04, 0x17
        /*000a*/ 	.short	(.L_119 - .L_118)
.L_118:
        /*000c*/ 	.word	0x00000000
        /*0010*/ 	.short	0x0004
        /*0012*/ 	.short	0x001c
        /*0014*/ 	.byte	0x00, 0xf0, 0x11, 0x00


	//----- nvinfo : EIATTR_KPARAM_INFO
	.align		4
.L_119:
        /*0018*/ 	.byte	0x04, 0x17
        /*001a*/ 	.short	(.L_121 - .L_120)
.L_120:
        /*001c*/ 	.word	0x00000000
        /*0020*/ 	.short	0x0003
        /*0022*/ 	.short	0x0018
        /*0024*/ 	.byte	0x00, 0xf0, 0x11, 0x00


	//----- nvinfo : EIATTR_KPARAM_INFO
	.align		4
.L_121:
        /*0028*/ 	.byte	0x04, 0x17
        /*002a*/ 	.short	(.L_123 - .L_122)
.L_122:
        /*002c*/ 	.word	0x00000000
        /*0030*/ 	.short	0x0002
        /*0032*/ 	.short	0x0010
        /*0034*/ 	.byte	0x00, 0xf5, 0x21, 0x00


	//----- nvinfo : EIATTR_KPARAM_INFO
	.align		4
.L_123:
        /*0038*/ 	.byte	0x04, 0x17
        /*003a*/ 	.short	(.L_125 - .L_124)
.L_124:
        /*003c*/ 	.word	0x00000000
        /*0040*/ 	.short	0x0001
        /*0042*/ 	.short	0x0008
        /*0044*/ 	.byte	0x00, 0xf5, 0x21, 0x00


	//----- nvinfo : EIATTR_KPARAM_INFO
	.align		4
.L_125:
        /*0048*/ 	.byte	0x04, 0x17
        /*004a*/ 	.short	(.L_127 - .L_126)
.L_126:
        /*004c*/ 	.word	0x00000000
        /*0050*/ 	.short	0x0000
        /*0052*/ 	.short	0x0000
        /*0054*/ 	.byte	0x00, 0xf5, 0x21, 0x00


	//----- nvinfo : EIATTR_SPARSE_MMA_MASK
	.align		4
.L_127:
        /*0058*/ 	.byte	0x03, 0x50
        /*005a*/ 	.short	0x0000


	//----- nvinfo : EIATTR_MAXREG_COUNT
	.align		4
        /*005c*/ 	.byte	0x03, 0x1b
        /*005e*/ 	.short	0x00ff


	//----- nvinfo : EIATTR_MERCURY_ISA_VERSION
	.align		4
        /*0060*/ 	.byte	0x03, 0x5f
        /*0062*/ 	.short	0x0101


	//----- nvinfo : EIATTR_VRC_CTA_INIT_COUNT
	.align		4
        /*0064*/ 	.byte	0x02, 0x4a
	.zero		1
	.zero		1


	//----- nvinfo : EIATTR_EXIT_INSTR_OFFSETS
	.align		4
        /*0068*/ 	.byte	0x04, 0x1c
        /*006a*/ 	.short	(.L_129 - .L_128)


	//   ....[0]....
.L_128:
        /*006c*/ 	.word	0x000000c0


	//   ....[1]....
        /*0070*/ 	.word	0x00000190


	//----- nvinfo : EIATTR_CBANK_PARAM_SIZE
	.align		4
.L_129:
        /*0074*/ 	.byte	0x03, 0x19
        /*0076*/ 	.short	0x0020


	//----- nvinfo : EIATTR_PARAM_CBANK
	.align		4
        /*0078*/ 	.byte	0x04, 0x0a
        /*007a*/ 	.short	(.L_131 - .L_130)
	.align		4
.L_130:
        /*007c*/ 	.word	index@(.nv.constant0._Z12hadamard_matPfS_S_ii)
        /*0080*/ 	.short	0x0380
        /*0082*/ 	.short	0x0020


	//----- nvinfo : EIATTR_SW_WAR
	.align		4
.L_131:
        /*0084*/ 	.byte	0x04, 0x36
        /*0086*/ 	.short	(.L_133 - .L_132)
.L_132:
        /*0088*/ 	.word	0x00000008
.L_133:


//--------------------- .nv.info._Z12hadamard_vecPfS_S_i --------------------------
	.section	.nv.info._Z12hadamard_vecPfS_S_i,"",@"SHT_CUDA_INFO"
	.sectionflags	@""
	.align	4


	//----- nvinfo : EIATTR_CUDA_API_VERSION
	.align		4
        /*0000*/ 	.byte	0x04, 0x37
        /*0002*/ 	.short	(.L_135 - .L_134)
.L_134:
        /*0004*/ 	.word	0x00000082


	//----- nvinfo : EIATTR_KPARAM_INFO
	.align		4
.L_135:
        /*0008*/ 	.byte	0x04, 0x17
        /*000a*/ 	.short	(.L_137 - .L_136)
.L_136:
        /*000c*/ 	.word	0x00000000
        /*0010*/ 	.short	0x0003
        /*0012*/ 	.short	0x0018
        /*0014*/ 	.byte	0x00, 0xf0, 0x11, 0x00


	//----- nvinfo : EIATTR_KPARAM_INFO
	.align		4
.L_137:
        /*0018*/ 	.byte	0x04, 0x17
        /*001a*/ 	.short	(.L_139 - .L_138)
.L_138:
        /*001c*/ 	.word	0x00000000
        /*0020*/ 	.short	0x0002
        /*0022*/ 	.short	0x0010
        /*0024*/ 	.byte	0x00, 0xf5, 0x21, 0x00


	//----- nvinfo : EIATTR_KPARAM_INFO
	.align		4
.L_139:
        /*0028*/ 	.byte	0x04, 0x17
        /*002a*/ 	.short	(.L_141 - .L_140)
.L_140:
        /*002c*/ 	.word	0x00000000
        /*0030*/ 	.short	0x0001
        /*0032*/ 	.short	0x0008
        /*0034*/ 	.byte	0x00, 0xf5, 0x21, 0x00


	//----- nvinfo : EIATTR_KPARAM_INFO
	.align		4
.L_141:
        /*0038*/ 	.byte	0x04, 0x17
        /*003a*/ 	.short	(.L_143 - .L_142)
.L_142:
        /*003c*/ 	.word	0x00000000
        /*0040*/ 	.short	0x0000
        /*0042*/ 	.short	0x0000
        /*0044*/ 	.byte	0x00, 0xf5, 0x21, 0x00


	//----- nvinfo : EIATTR_SPARSE_MMA_MASK
	.align		4
.L_143:
        /*0048*/ 	.byte	0x03, 0x50
        /*004a*/ 	.short	0x0000


	//----- nvinfo : EIATTR_MAXREG_COUNT
	.align		4
        /*004c*/ 	.byte	0x03, 0x1b
        /*004e*/ 	.short	0x00ff


	//----- nvinfo : EIATTR_MERCURY_ISA_VERSION
	.align		4
        /*0050*/ 	.byte	0x03, 0x5f
        /*0052*/ 	.short	0x0101


	//----- nvinfo : EIATTR_VRC_CTA_INIT_COUNT
	.align		4
        /*0054*/ 	.byte	0x02, 0x4a
	.zero		1
	.zero		1


	//----- nvinfo : EIATTR_EXIT_INSTR_OFFSETS
	.align		4
        /*0058*/ 	.byte	0x04, 0x1c
        /*005a*/ 	.short	(.L_145 - .L_144)


	//   ....[0]....
.L_144:
        /*005c*/ 	.word	0x00000070


	//   ....[1]....
        /*0060*/ 	.word	0x00000130


	//----- nvinfo : EIATTR_CBANK_PARAM_SIZE
	.align		4
.L_145:
        /*0064*/ 	.byte	0x03, 0x19
        /*0066*/ 	.short	0x001c


	//----- nvinfo : EIATTR_PARAM_CBANK
	.align		4
        /*0068*/ 	.byte	0x04, 0x0a
        /*006a*/ 	.short	(.L_147 - .L_146)
	.align		4
.L_146:
        /*006c*/ 	.word	index@(.nv.constant0._Z12hadamard_vecPfS_S_i)
        /*0070*/ 	.short	0x0380
        /*0072*/ 	.short	0x001c


	//----- nvinfo : EIATTR_SW_WAR
	.align		4
.L_147:
        /*0074*/ 	.byte	0x04, 0x36
        /*0076*/ 	.short	(.L_149 - .L_148)
.L_148:
        /*0078*/ 	.word	0x00000008
.L_149:


//--------------------- .nv.info._Z10matmul_abTPfS_S_iii --------------------------
	.section	.nv.info._Z10matmul_abTPfS_S_iii,"",@"SHT_CUDA_INFO"
	.sectionflags	@""
	.align	4


	//----- nvinfo : EIATTR_CUDA_API_VERSION
	.align		4
        /*0000*/ 	.byte	0x04, 0x37
        /*0002*/ 	.short	(.L_151 - .L_150)
.L_150:
        /*0004*/ 	.word	0x00000082


	//----- nvinfo : EIATTR_KPARAM_INFO
	.align		4
.L_151:
        /*0008*/ 	.byte	0x04, 0x17
        /*000a*/ 	.short	(.L_153 - .L_152)
.L_152:
        /*000c*/ 	.word	0x00000000
        /*0010*/ 	.short	0x0005
        /*0012*/ 	.short	0x0020
        /*0014*/ 	.byte	0x00, 0xf0, 0x11, 0x00


	//----- nvinfo : EIATTR_KPARAM_INFO
	.align		4
.L_153:
        /*0018*/ 	.byte	0x04, 0x17
        /*001a*/ 	.short	(.L_155 - .L_154)
.L_154:
        /*001c*/ 	.word	0x00000000
        /*0020*/ 	.short	0x0004
        /*0022*/ 	.short	0x001c
        /*0024*/ 	.byte	0x00, 0xf0, 0x11, 0x00


	//----- nvinfo : EIATTR_KPARAM_INFO
	.align		4
.L_155:
        /*0028*/ 	.byte	0x04, 0x17
        /*002a*/ 	.short	(.L_157 - .L_156)
.L_156:
        /*002c*/ 	.word	0x00000000
        /*0030*/ 	.short	0x0003
        /*0032*/ 	.short	0x0018
        /*0034*/ 	.byte	0x00, 0xf0, 0x11, 0x00


	//----- nvinfo : EIATTR_KPARAM_INFO
	.align		4
.L_157:
        /*0038*/ 	.byte	0x04, 0x17
        /*003a*/ 	.short	(.L_159 - .L_158)
.L_158:
        /*003c*/ 	.word	0x00000000
        /*0040*/ 	.short	0x0002
        /*0042*/ 	.short	0x0010
        /*0044*/ 	.byte	0x00, 0xf5, 0x21, 0x00


	//----- nvinfo : EIATTR_KPARAM_INFO
	.align		4
.L_159:
        /*0048*/ 	.byte	0x04, 0x17
        /*004a*/ 	.short	(.L_161 - .L_160)
.L_160:
        /*004c*/ 	.word	0x00000000
        /*0050*/ 	.short	0x0001
        /*0052*/ 	.short	0x0008
        /*0054*/ 	.byte	0x00, 0xf5, 0x21, 0x00


	//----- nvinfo : EIATTR_KPARAM_INFO
	.align		4
.L_161:
        /*0058*/ 	.byte	0x04, 0x17
        /*005a*/ 	.short	(.L_163 - .L_162)
.L_162:
        /*005c*/ 	.word	0x00000000
        /*0060*/ 	.short	0x0000
        /*0062*/ 	.short	0x0000
        /*0064*/ 	.byte	0x00, 0xf5, 0x21, 0x00


	//----- nvinfo : EIATTR_SPARSE_MMA_MASK
	.align		4
.L_163:
        /*0068*/ 	.byte	0x03, 0x50
        /*006a*/ 	.short	0x0000


	//----- nvinfo : EIATTR_MAXREG_COUNT
	.align		4
        /*006c*/ 	.byte	0x03, 0x1b
        /*006e*/ 	.short	0x00ff


	//----- nvinfo : EIATTR_MERCURY_ISA_VERSION
	.align		4
        /*0070*/ 	.byte	0x03, 0x5f
        /*0072*/ 	.short	0x0101


	//----- nvinfo : EIATTR_VRC_CTA_INIT_COUNT
	.align		4
        /*0074*/ 	.byte	0x02, 0x4a
	.zero		1
	.zero		1


	//----- nvinfo : EIATTR_EXIT_INSTR_OFFSETS
	.align		4
        /*0078*/ 	.byte	0x04, 0x1c
        /*007a*/ 	.short	(.L_165 - .L_164)


	//   ....[0]....
.L_164:
        /*007c*/ 	.word	0x000000c0


	//   ....[1]....
        /*0080*/ 	.word	0x00000bd0


	//----- nvinfo : EIATTR_CBANK_PARAM_SIZE
	.align		4
.L_165:
        /*0084*/ 	.byte	0x03, 0x19
        /*0086*/ 	.short	0x0024


	//----- nvinfo : EIATTR_PARAM_CBANK
	.align		4
        /*0088*/ 	.byte	0x04, 0x0a
        /*008a*/ 	.short	(.L_167 - .L_166)
	.align		4
.L_166:
        /*008c*/ 	.word	index@(.nv.constant0._Z10matmul_abTPfS_S_iii)
        /*0090*/ 	.short	0x0380
        /*0092*/ 	.short	0x0024


	//----- nvinfo : EIATTR_SW_WAR
	.align		4
.L_167:
        /*0094*/ 	.byte	0x04, 0x36
        /*0096*/ 	.short	(.L_169 - .L_168)
.L_168:
        /*0098*/ 	.word	0x00000008
.L_169:


//--------------------- .nv.info._Z10matmul_aTbPfS_S_iii --------------------------
	.section	.nv.info._Z10matmul_aTbPfS_S_iii,"",@"SHT_CUDA_INFO"
	.sectionflags	@""
	.align	4


	//----- nvinfo : EIATTR_CUDA_API_VERSION
	.align		4
        /*0000*/ 	.byte	0x04, 0x37
        /*0002*/ 	.short	(.L_171 - .L_170)
.L_170:
        /*0004*/ 	.word	0x00000082


	//----- nvinfo : EIATTR_KPARAM_INFO
	.align		4
.L_171:
        /*0008*/ 	.byte	0x04, 0x17
        /*000a*/ 	.short	(.L_173 - .L_172)
.L_172:
        /*000c*/ 	.word	0x00000000
        /*0010*/ 	.short	0x0005
        /*0012*/ 	.short	0x0020
        /*0014*/ 	.byte	0x00, 0xf0, 0x11, 0x00


	//----- nvinfo : EIATTR_KPARAM_INFO
	.align		4
.L_173:
        /*0018*/ 	.byte	0x04, 0x17
        /*001a*/ 	.short	(.L_175 - .L_174)
.L_174:
        /*001c*/ 	.word	0x00000000
        /*0020*/ 	.short	0x0004
        /*0022*/ 	.short	0x001c
        /*0024*/ 	.byte	0x00, 0xf0, 0x11, 0x00


	//----- nvinfo : EIATTR_KPARAM_INFO
	.align		4
.L_175:
        /*0028*/ 	.byte	0x04, 0x17
        /*002a*/ 	.short	(.L_177 - .L_176)
.L_176:
        /*002c*/ 	.word	0x00000000
        /*0030*/ 	.short	0x0003
        /*0032*/ 	.short	0x0018
        /*0034*/ 	.byte	0x00, 0xf0, 0x11, 0x00


	//----- nvinfo : EIATTR_KPARAM_INFO
	.align		4
.L_177:
        /*0038*/ 	.byte	0x04, 0x17
        /*003a*/ 	.short	(.L_179 - .L_178)
.L_178:
        /*003c*/ 	.word	0x00000000
        /*0040*/ 	.short	0x0002
        /*0042*/ 	.short	0x0010
        /*0044*/ 	.byte	0x00, 0xf5, 0x21, 0x00


	//----- nvinfo : EIATTR_KPARAM_INFO
	.align		4
.L_179:
        /*0048*/ 	.byte	0x04, 0x17
        /*004a*/ 	.short	(.L_181 - .L_180)
.L_180:
        /*004c*/ 	.word	0x00000000
        /*0050*/ 	.short	0x0001
        /*0052*/ 	.short	0x0008
        /*0054*/ 	.byte	0x00, 0xf5, 0x21, 0x00


	//----- nvinfo : EIATTR_KPARAM_INFO
	.align		4
.L_181:
        /*0058*/ 	.byte	0x04, 0x17
        /*005a*/ 	.short	(.L_183 - .L_182)
.L_182:
        /*005c*/ 	.word	0x00000000
        /*0060*/ 	.short	0x0000
        /*0062*/ 	.short	0x0000
        /*0064*/ 	.byte	0x00, 0xf5, 0x21, 0x00


	//----- nvinfo : EIATTR_SPARSE_MMA_MASK
	.align		4
.L_183:
        /*0068*/ 	.byte	0x03, 0x50
        /*006a*/ 	.short	0x0000


	//----- nvinfo : EIATTR_MAXREG_COUNT
	.align		4
        /*006c*/ 	.byte	0x03, 0x1b
        /*006e*/ 	.short	0x00ff


	//----- nvinfo : EIATTR_MERCURY_ISA_VERSION
	.align		4
        /*0070*/ 	.byte	0x03, 0x5f
        /*0072*/ 	.short	0x0101


	//----- nvinfo : EIATTR_VRC_CTA_INIT_COUNT
	.align		4
        /*0074*/ 	.byte	0x02, 0x4a
	.zero		1
	.zero		1


	//----- nvinfo : EIATTR_EXIT_INSTR_OFFSETS
	.align		4
        /*0078*/ 	.byte	0x04, 0x1c
        /*007a*/ 	.short	(.L_185 - .L_184)


	//   ....[0]....
.L_184:
        /*007c*/ 	.word	0x000000d0


	//   ....[1]....
        /*0080*/ 	.word	0x000008b0


	//----- nvinfo : EIATTR_CBANK_PARAM_SIZE
	.align		4
.L_185:
        /*0084*/ 	.byte	0x03, 0x19
        /*0086*/ 	.short	0x0024


	//----- nvinfo : EIATTR_PARAM_CBANK
	.align		4
        /*0088*/ 	.byte	0x04, 0x0a
        /*008a*/ 	.short	(.L_187 - .L_186)
	.align		4
.L_186:
        /*008c*/ 	.word	index@(.nv.constant0._Z10matmul_aTbPfS_S_iii)
        /*0090*/ 	.short	0x0380
        /*0092*/ 	.short	0x0024


	//----- nvinfo : EIATTR_SW_WAR
	.align		4
.L_187:
        /*0094*/ 	.byte	0x04, 0x36
        /*0096*/ 	.short	(.L_189 - .L_188)
.L_188:
        /*0098*/ 	.word	0x00000008
.L_189:


//--------------------- .nv.info._Z9matmul_abPfS_S_iii --------------------------
	.section	.nv.info._Z9matmul_abPfS_S_iii,"",@"SHT_CUDA_INFO"
	.sectionflags	@""
	.align	4


	//----- nvinfo : EIATTR_CUDA_API_VERSION
	.align		4
        /*0000*/ 	.byte	0x04, 0x37
        /*0002*/ 	.short	(.L_191 - .L_190)
.L_190:
        /*0004*/ 	.word	0x00000082


	//----- nvinfo : EIATTR_KPARAM_INFO
	.align		4
.L_191:
        /*0008*/ 	.byte	0x04, 0x17
        /*000a*/ 	.short	(.L_193 - .L_192)
.L_192:
        /*000c*/ 	.word	0x00000000
        /*0010*/ 	.short	0x0005
        /*0012*/ 	.short	0x0020
        /*0014*/ 	.byte	0x00, 0xf0, 0x11, 0x00


	//----- nvinfo : EIATTR_KPARAM_INFO
	.align		4
.L_193:
        /*0018*/ 	.byte	0x04, 0x17
        /*001a*/ 	.short	(.L_195 - .L_194)
.L_194:
        /*001c*/ 	.word	0x00000000
        /*0020*/ 	.short	0x0004
        /*0022*/ 	.short	0x001c
        /*0024*/ 	.byte	0x00, 0xf0, 0x11, 0x00


	//----- nvinfo : EIATTR_KPARAM_INFO
	.align		4
.L_195:
        /*0028*/ 	.byte	0x04, 0x17
        /*002a*/ 	.short	(.L_197 - .L_196)
.L_196:
        /*002c*/ 	.word	0x00000000
        /*0030*/ 	.short	0x0003
        /*0032*/ 	.short	0x0018
        /*0034*/ 	.byte	0x00, 0xf0, 0x11, 0x00


	//----- nvinfo : EIATTR_KPARAM_INFO
	.align		4
.L_197:
        /*0038*/ 	.byte	0x04, 0x17
        /*003a*/ 	.short	(.L_199 - .L_198)
.L_198:
        /*003c*/ 	.word	0x00000000
        /*0040*/ 	.short	0x0002
        /*0042*/ 	.short	0x0010
        /*0044*/ 	.byte	0x00, 0xf5, 0x21, 0x00


	//----- nvinfo : EIATTR_KPARAM_INFO
	.align		4
.L_199:
        /*0048*/ 	.byte	0x04, 0x17
        /*004a*/ 	.short	(.L_201 - .L_200)
.L_200:
        /*004c*/ 	.word	0x00000000
        /*0050*/ 	.short	0x0001
        /*0052*/ 	.short	0x0008
        /*0054*/ 	.byte	0x00, 0xf5, 0x21, 0x00


	//----- nvinfo : EIATTR_KPARAM_INFO
	.align		4
.L_201:
        /*0058*/ 	.byte	0x04, 0x17
        /*005a*/ 	.short	(.L_203 - .L_202)
.L_202:
        /*005c*/ 	.word	0x00000000
        /*0060*/ 	.short	0x0000
        /*0062*/ 	.short	0x0000
        /*0064*/ 	.byte	0x00, 0xf5, 0x21, 0x00


	//----- nvinfo : EIATTR_SPARSE_MMA_MASK
	.align		4
.L_203:
        /*0068*/ 	.byte	0x03, 0x50
        /*006a*/ 	.short	0x0000


	//----- nvinfo : EIATTR_MAXREG_COUNT
	.align		4
        /*006c*/ 	.byte	0x03, 0x1b
        /*006e*/ 	.short	0x00ff


	//----- nvinfo : EIATTR_MERCURY_ISA_VERSION
	.align		4
        /*0070*/ 	.byte	0x03, 0x5f
        /*0072*/ 	.short	0x0101


	//----- nvinfo : EIATTR_VRC_CTA_INIT_COUNT
	.align		4
        /*0074*/ 	.byte	0x02, 0x4a
	.zero		1
	.zero		1


	//----- nvinfo : EIATTR_EXIT_INSTR_OFFSETS
	.align		4
        /*0078*/ 	.byte	0x04, 0x1c
        /*007a*/ 	.short	(.L_205 - .L_204)


	//   ....[0]....
.L_204:
        /*007c*/ 	.word	0x000000d0


	//   ....[1]....
        /*0080*/ 	.word	0x000008f0


	//----- nvinfo : EIATTR_CBANK_PARAM_SIZE
	.align		4
.L_205:
        /*0084*/ 	.byte	0x03, 0x19
        /*0086*/ 	.short	0x0024


	//----- nvinfo : EIATTR_PARAM_CBANK
	.align		4
        /*0088*/ 	.byte	0x04, 0x0a
        /*008a*/ 	.short	(.L_207 - .L_206)
	.align		4
.L_206:
        /*008c*/ 	.word	index@(.nv.constant0._Z9matmul_abPfS_S_iii)
        /*0090*/ 	.short	0x0380
        /*0092*/ 	.short	0x0024


	//----- nvinfo : EIATTR_SW_WAR
	.align		4
.L_207:
        /*0094*/ 	.byte	0x04, 0x36
        /*0096*/ 	.short	(.L_209 - .L_208)
.L_208:
        /*0098*/ 	.word	0x00000008
.L_209:


//--------------------- .nv.info._Z14matTvecmul_gpuPfS_S_ii --------------------------
	.section	.nv.info._Z14matTvecmul_gpuPfS_S_ii,"",@"SHT_CUDA_INFO"
	.sectionflags	@""
	.align	4


	//----- nvinfo : EIATTR_CUDA_API_VERSION
	.align		4
        /*0000*/ 	.byte	0x04, 0x37
        /*0002*/ 	.short	(.L_211 - .L_210)
.L_210:
        /*0004*/ 	.word	0x00000082


	//----- nvinfo : EIATTR_KPARAM_INFO
	.align		4
.L_211:
        /*0008*/ 	.byte	0x04, 0x17
        /*000a*/ 	.short	(.L_213 - .L_212)
.L_212:
        /*000c*/ 	.word	0x00000000
        /*0010*/ 	.short	0x0004
        /*0012*/ 	.short	0x001c
        /*0014*/ 	.byte	0x00, 0xf0, 0x11, 0x00


	//----- nvinfo : EIATTR_KPARAM_INFO
	.align		4
.L_213:
        /*0018*/ 	.byte	0x04, 0x17
        /*001a*/ 	.short	(.L_215 - .L_214)
.L_214:
        /*001c*/ 	.word	0x00000000
        /*0020*/ 	.short	0x0003
        /*0022*/ 	.short	0x0018
        /*0024*/ 	.byte	0x00, 0xf0, 0x11, 0x00


	//----- nvinfo : EIATTR_KPARAM_INFO
	.align		4
.L_215:
        /*0028*/ 	.byte	0x04, 0x17
        /*002a*/ 	.short	(.L_217 - .L_216)
.L_216:
        /*002c*/ 	.word	0x00000000
        /*0030*/ 	.short	0x0002
        /*0032*/ 	.short	0x0010
        /*0034*/ 	.byte	0x00, 0xf5, 0x21, 0x00


	//----- nvinfo : EIATTR_KPARAM_INFO
	.align		4
.L_217:
        /*0038*/ 	.byte	0x04, 0x17
        /*003a*/ 	.short	(.L_219 - .L_218)
.L_218:
        /*003c*/ 	.word	0x00000000
        /*0040*/ 	.short	0x0001
        /*0042*/ 	.short	0x0008
        /*0044*/ 	.byte	0x00, 0xf5, 0x21, 0x00


	//----- nvinfo : EIATTR_KPARAM_INFO
	.align		4
.L_219:
        /*0048*/ 	.byte	0x04, 0x17
        /*004a*/ 	.short	(.L_221 - .L_220)
.L_220:
        /*004c*/ 	.word	0x00000000
        /*0050*/ 	.short	0x0000
        /*0052*/ 	.short	0x0000
        /*0054*/ 	.byte	0x00, 0xf5, 0x21, 0x00


	//----- nvinfo : EIATTR_SPARSE_MMA_MASK
	.align		4
.L_221:
        /*0058*/ 	.byte	0x03, 0x50
        /*005a*/ 	.short	0x0000


	//----- nvinfo : EIATTR_MAXREG_COUNT
	.align		4
        /*005c*/ 	.byte	0x03, 0x1b
        /*005e*/ 	.short	0x00ff


	//----- nvinfo : EIATTR_MERCURY_ISA_VERSION
	.align		4
        /*0060*/ 	.byte	0x03, 0x5f
        /*0062*/ 	.short	0x0101


	//----- nvinfo : EIATTR_VRC_CTA_INIT_COUNT
	.align		4
        /*0064*/ 	.byte	0x02, 0x4a
	.zero		1
	.zero		1


	//----- nvinfo : EIATTR_EXIT_INSTR_OFFSETS
	.align		4
        /*0068*/ 	.byte	0x04, 0x1c
        /*006a*/ 	.short	(.L_223 - .L_222)


	//   ....[0]....
.L_222:
        /*006c*/ 	.word	0x00000070


	//   ....[1]....
        /*0070*/ 	.word	0x00000bd0


	//----- nvinfo : EIATTR_CBANK_PARAM_SIZE
	.align		4
.L_223:
        /*0074*/ 	.byte	0x03, 0x19
        /*0076*/ 	.short	0x0020


	//----- nvinfo : EIATTR_PARAM_CBANK
	.align		4
        /*0078*/ 	.byte	0x04, 0x0a
        /*007a*/ 	.short	(.L_225 - .L_224)
	.align		4
.L_224:
        /*007c*/ 	.word	index@(.nv.constant0._Z14matTvecmul_gpuPfS_S_ii)
        /*0080*/ 	.short	0x0380
        /*0082*/ 	.short	0x0020


	//----- nvinfo : EIATTR_SW_WAR
	.align		4
.L_225:
        /*0084*/ 	.byte	0x04, 0x36
        /*0086*/ 	.short	(.L_227 - .L_226)
.L_226:
        /*0088*/ 	.word	0x00000008
.L_227:


//--------------------- .nv.info._Z13matvecmul_gpuPfS_S_ii --------------------------
	.section	.nv.info._Z13matvecmul_gpuPfS_S_ii,"",@"SHT_CUDA_INFO"
	.sectionflags	@""
	.align	4


	//----- nvinfo : EIATTR_CUDA_API_VERSION
	.align		4
        /*0000*/ 	.byte	0x04, 0x37
        /*0002*/ 	.short	(.L_229 - .L_228)
.L_228:
        /*0004*/ 	.word	0x00000082


	//----- nvinfo : EIATTR_KPARAM_INFO
	.align		4
.L_229:
        /*0008*/ 	.byte	0x04, 0x17
        /*000a*/ 	.short	(.L_231 - .L_230)
.L_230:
        /*000c*/ 	.word	0x00000000
        /*0010*/ 	.short	0x0004
        /*0012*/ 	.short	0x001c
        /*0014*/ 	.byte	0x00, 0xf0, 0x11, 0x00


	//----- nvinfo : EIATTR_KPARAM_INFO
	.align		4
.L_231:
        /*0018*/ 	.byte	0x04, 0x17
        /*001a*/ 	.short	(.L_233 - .L_232)
.L_232:
        /*001c*/ 	.word	0x00000000
        /*0020*/ 	.short	0x0003
        /*0022*/ 	.short	0x0018
        /*0024*/ 	.byte	0x00, 0xf0, 0x11, 0x00


	//----- nvinfo : EIATTR_KPARAM_INFO
	.align		4
.L_233:
        /*0028*/ 	.byte	0x04, 0x17
        /*002a*/ 	.short	(.L_235 - .L_234)
.L_234:
        /*002c*/ 	.word	0x00000000
        /*0030*/ 	.short	0x0002
        /*0032*/ 	.short	0x0010
        /*0034*/ 	.byte	0x00, 0xf5, 0x21, 0x00


	//----- nvinfo : EIATTR_KPARAM_INFO
	.align		4
.L_235:
        /*0038*/ 	.byte	0x04, 0x17
        /*003a*/ 	.short	(.L_237 - .L_236)
.L_236:
        /*003c*/ 	.word	0x00000000
        /*0040*/ 	.short	0x0001
        /*0042*/ 	.short	0x0008
        /*0044*/ 	.byte	0x00, 0xf5, 0x21, 0x00


	//----- nvinfo : EIATTR_KPARAM_INFO
	.align		4
.L_237:
        /*0048*/ 	.byte	0x04, 0x17
        /*004a*/ 	.short	(.L_239 - .L_238)
.L_238:
        /*004c*/ 	.word	0x00000000
        /*0050*/ 	.short	0x0000
        /*0052*/ 	.short	0x0000
        /*0054*/ 	.byte	0x00, 0xf5, 0x21, 0x00


	//----- nvinfo : EIATTR_SPARSE_MMA_MASK
	.align		4
.L_239:
        /*0058*/ 	.byte	0x03, 0x50
        /*005a*/ 	.short	0x0000


	//----- nvinfo : EIATTR_MAXREG_COUNT
	.align		4
        /*005c*/ 	.byte	0x03, 0x1b
        /*005e*/ 	.short	0x00ff


	//----- nvinfo : EIATTR_MERCURY_ISA_VERSION
	.align		4
        /*0060*/ 	.byte	0x03, 0x5f
        /*0062*/ 	.short	0x0101


	//----- nvinfo : EIATTR_VRC_CTA_INIT_COUNT
	.align		4
        /*0064*/ 	.byte	0x02, 0x4a
	.zero		1
	.zero		1


	//----- nvinfo : EIATTR_EXIT_INSTR_OFFSETS
	.align		4
        /*0068*/ 	.byte	0x04, 0x1c
        /*006a*/ 	.short	(.L_241 - .L_240)


	//   ....[0]....
.L_240:
        /*006c*/ 	.word	0x00000070


	//   ....[1]....
        /*0070*/ 	.word	0x00000a90


	//----- nvinfo : EIATTR_CBANK_PARAM_SIZE
	.align		4
.L_241:
        /*0074*/ 	.byte	0x03, 0x19
        /*0076*/ 	.short	0x0020


	//----- nvinfo : EIATTR_PARAM_CBANK
	.align		4
        /*0078*/ 	.byte	0x04, 0x0a
        /*007a*/ 	.short	(.L_243 - .L_242)
	.align		4
.L_242:
        /*007c*/ 	.word	index@(.nv.constant0._Z13matvecmul_gpuPfS_S_ii)
        /*0080*/ 	.short	0x0380
        /*0082*/ 	.short	0x0020


	//----- nvinfo : EIATTR_SW_WAR
	.align		4
.L_243:
        /*0084*/ 	.byte	0x04, 0x36
        /*0086*/ 	.short	(.L_245 - .L_244)
.L_244:
        /*0088*/ 	.word	0x00000008
.L_245:


//--------------------- .nv.info._Z10matrix_subPfS_S_ii --------------------------
	.section	.nv.info._Z10matrix_subPfS_S_ii,"",@"SHT_CUDA_INFO"
	.sectionflags	@""
	.align	4


	//----- nvinfo : EIATTR_CUDA_API_VERSION
	.align		4
        /*0000*/ 	.byte	0x04, 0x37
        /*0002*/ 	.short	(.L_247 - .L_246)
.L_246:
        /*0004*/ 	.word	0x00000082


	//----- nvinfo : EIATTR_KPARAM_INFO
	.align		4
.L_247:
        /*0008*/ 	.byte	0x04, 0x17
        /*000a*/ 	.short	(.L_249 - .L_248)
.L_248:
        /*000c*/ 	.word	0x00000000
        /*0010*/ 	.short	0x0004
        /*0012*/ 	.short	0x001c
        /*0014*/ 	.byte	0x00, 0xf0, 0x11, 0x00


	//----- nvinfo : EIATTR_KPARAM_INFO
	.align		4
.L_249:
        /*0018*/ 	.byte	0x04, 0x17
        /*001a*/ 	.short	(.L_251 - .L_250)
.L_250:
        /*001c*/ 	.word	0x00000000
        /*0020*/ 	.short	0x0003
        /*0022*/ 	.short	0x0018
        /*0024*/ 	.byte	0x00, 0xf0, 0x11, 0x00


	//----- nvinfo : EIATTR_KPARAM_INFO
	.align		4
.L_251:
        /*0028*/ 	.byte	0x04, 0x17
        /*002a*/ 	.short	(.L_253 - .L_252)
.L_252:
        /*002c*/ 	.word	0x00000000
        /*0030*/ 	.short	0x0002
        /*0032*/ 	.short	0x0010
        /*0034*/ 	.byte	0x00, 0xf5, 0x21, 0x00


	//----- nvinfo : EIATTR_KPARAM_INFO
	.align		4
.L_253:
        /*0038*/ 	.byte	0x04, 0x17
        /*003a*/ 	.short	(.L_255 - .L_254)
.L_254:
        /*003c*/ 	.word	0x00000000
        /*0040*/ 	.short	0x0001
        /*0042*/ 	.short	0x0008
        /*0044*/ 	.byte	0x00, 0xf5, 0x21, 0x00


	//----- nvinfo : EIATTR_KPARAM_INFO
	.align		4
.L_255:
        /*0048*/ 	.byte	0x04, 0x17
        /*004a*/ 	.short	(.L_257 - .L_256)
.L_256:
        /*004c*/ 	.word	0x00000000
        /*0050*/ 	.short	0x0000
        /*0052*/ 	.short	0x0000
        /*0054*/ 	.byte	0x00, 0xf5, 0x21, 0x00


	//----- nvinfo : EIATTR_SPARSE_MMA_MASK
	.align		4
.L_257:
        /*0058*/ 	.byte	0x03, 0x50
        /*005a*/ 	.short	0x0000


	//----- nvinfo : EIATTR_MAXREG_COUNT
	.align		4
        /*005c*/ 	.byte	0x03, 0x1b
        /*005e*/ 	.short	0x00ff


	//----- nvinfo : EIATTR_MERCURY_ISA_VERSION
	.align		4
        /*0060*/ 	.byte	0x03, 0x5f
        /*0062*/ 	.short	0x0101


	//----- nvinfo : EIATTR_VRC_CTA_INIT_COUNT
	.align		4
        /*0064*/ 	.byte	0x02, 0x4a
	.zero		1
	.zero		1


	//----- nvinfo : EIATTR_EXIT_INSTR_OFFSETS
	.align		4
        /*0068*/ 	.byte	0x04, 0x1c
        /*006a*/ 	.short	(.L_259 - .L_258)


	//   ....[0]....
.L_258:
        /*006c*/ 	.word	0x000000c0


	//   ....[1]....
        /*0070*/ 	.word	0x00000190


	//----- nvinfo : EIATTR_CBANK_PARAM_SIZE
	.align		4
.L_259:
        /*0074*/ 	.byte	0x03, 0x19
        /*0076*/ 	.short	0x0020


	//----- nvinfo : EIATTR_PARAM_CBANK
	.align		4
        /*0078*/ 	.byte	0x04, 0x0a
        /*007a*/ 	.short	(.L_261 - .L_260)
	.align		4
.L_260:
        /*007c*/ 	.word	index@(.nv.constant0._Z10matrix_subPfS_S_ii)
        /*0080*/ 	.short	0x0380
        /*0082*/ 	.short	0x0020


	//----- nvinfo : EIATTR_SW_WAR
	.align		4
.L_261:
        /*0084*/ 	.byte	0x04, 0x36
        /*0086*/ 	.short	(.L_263 - .L_262)
.L_262:
        /*0088*/ 	.word	0x00000008
.L_263:


//--------------------- .nv.info._Z10matrix_addPfS_S_ii --------------------------
	.section	.nv.info._Z10matrix_addPfS_S_ii,"",@"SHT_CUDA_INFO"
	.sectionflags	@""
	.align	4


	//----- nvinfo : EIATTR_CUDA_API_VERSION
	.align		4
        /*0000*/ 	.byte	0x04, 0x37
        /*0002*/ 	.short	(.L_265 - .L_264)
.L_264:
        /*0004*/ 	.word	0x00000082


	//----- nvinfo : EIATTR_KPARAM_INFO
	.align		4
.L_265:
        /*0008*/ 	.byte	0x04, 0x17
        /*000a*/ 	.short	(.L_267 - .L_266)
.L_266:
        /*000c*/ 	.word	0x00000000
        /*0010*/ 	.short	0x0004
        /*0012*/ 	.short	0x001c
        /*0014*/ 	.byte	0x00, 0xf0, 0x11, 0x00


	//----- nvinfo : EIATTR_KPARAM_INFO
	.align		4
.L_267:
        /*0018*/ 	.byte	0x04, 0x17
        /*001a*/ 	.short	(.L_269 - .L_268)
.L_268:
        /*001c*/ 	.word	0x00000000
        /*0020*/ 	.short	0x0003
        /*0022*/ 	.short	0x0018
        /*0024*/ 	.byte	0x00, 0xf0, 0x11, 0x00


	//----- nvinfo : EIATTR_KPARAM_INFO
	.align		4
.L_269:
        /*0028*/ 	.byte	0x04, 0x17
        /*002a*/ 	.short	(.L_271 - .L_270)
.L_270:
        /*002c*/ 	.word	0x00000000
        /*0030*/ 	.short	0x0002
        /*0032*/ 	.short	0x0010
        /*0034*/ 	.byte	0x00, 0xf5, 0x21, 0x00


	//----- nvinfo : EIATTR_KPARAM_INFO
	.align		4
.L_271:
        /*0038*/ 	.byte	0x04, 0x17
        /*003a*/ 	.short	(.L_273 - .L_272)
.L_272:
        /*003c*/ 	.word	0x00000000
        /*0040*/ 	.short	0x0001
        /*0042*/ 	.short	0x0008
        /*0044*/ 	.byte	0x00, 0xf5, 0x21, 0x00


	//----- nvinfo : EIATTR_KPARAM_INFO
	.align		4
.L_273:
        /*0048*/ 	.byte	0x04, 0x17
        /*004a*/ 	.short	(.L_275 - .L_274)
.L_274:
        /*004c*/ 	.word	0x00000000
        /*0050*/ 	.short	0x0000
        /*0052*/ 	.short	0x0000
        /*0054*/ 	.byte	0x00, 0xf5, 0x21, 0x00


	//----- nvinfo : EIATTR_SPARSE_MMA_MASK
	.align		4
.L_275:
        /*0058*/ 	.byte	0x03, 0x50
        /*005a*/ 	.short	0x0000


	//----- nvinfo : EIATTR_MAXREG_COUNT
	.align		4
        /*005c*/ 	.byte	0x03, 0x1b
        /*005e*/ 	.short	0x00ff


	//----- nvinfo : EIATTR_MERCURY_ISA_VERSION
	.align		4
        /*0060*/ 	.byte	0x03, 0x5f
        /*0062*/ 	.short	0x0101


	//----- nvinfo : EIATTR_VRC_CTA_INIT_COUNT
	.align		4
        /*0064*/ 	.byte	0x02, 0x4a
	.zero		1
	.zero		1


	//----- nvinfo : EIATTR_EXIT_INSTR_OFFSETS
	.align		4
        /*0068*/ 	.byte	0x04, 0x1c
        /*006a*/ 	.short	(.L_277 - .L_276)


	//   ....[0]....
.L_276:
        /*006c*/ 	.word	0x000000c0


	//   ....[1]....
        /*0070*/ 	.word	0x00000190


	//----- nvinfo : EIATTR_CBANK_PARAM_SIZE
	.align		4
.L_277:
        /*0074*/ 	.byte	0x03, 0x19
        /*0076*/ 	.short	0x0020


	//----- nvinfo : EIATTR_PARAM_CBANK
	.align		4
        /*0078*/ 	.byte	0x04, 0x0a
        /*007a*/ 	.short	(.L_279 - .L_278)
	.align		4
.L_278:
        /*007c*/ 	.word	index@(.nv.constant0._Z10matrix_addPfS_S_ii)
        /*0080*/ 	.short	0x0380
        /*0082*/ 	.short	0x0020


	//----- nvinfo : EIATTR_SW_WAR
	.align		4
.L_279:
        /*0084*/ 	.byte	0x04, 0x36
        /*0086*/ 	.short	(.L_281 - .L_280)
.L_280:
        /*0088*/ 	.word	0x00000008
.L_281:


//--------------------- .nv.info._Z13update_biasesPfS_S_ii --------------------------
	.section	.nv.info._Z13update_biasesPfS_S_ii,"",@"SHT_CUDA_INFO"
	.sectionflags	@""
	.align	4


	//----- nvinfo : EIATTR_CUDA_API_VERSION
	.align		4
        /*0000*/ 	.byte	0x04, 0x37
        /*0002*/ 	.short	(.L_283 - .L_282)
.L_282:
        /*0004*/ 	.word	0x00000082


	//----- nvinfo : EIATTR_KPARAM_INFO
	.align		4
.L_283:
        /*0008*/ 	.byte	0x04, 0x17
        /*000a*/ 	.short	(.L_285 - .L_284)
.L_284:
        /*000c*/ 	.word	0x00000000
        /*0010*/ 	.short	0x0004
        /*0012*/ 	.short	0x001c
        /*0014*/ 	.byte	0x00, 0xf0, 0x11, 0x00


	//----- nvinfo : EIATTR_KPARAM_INFO
	.align		4
.L_285:
        /*0018*/ 	.byte	0x04, 0x17
        /*001a*/ 	.short	(.L_287 - .L_286)
.L_286:
        /*001c*/ 	.word	0x00000000
        /*0020*/ 	.short	0x0003
        /*0022*/ 	.short	0x0018
        /*0024*/ 	.byte	0x00, 0xf0, 0x11, 0x00


	//----- nvinfo : EIATTR_KPARAM_INFO
	.align		4
.L_287:
        /*0028*/ 	.byte	0x04, 0x17
        /*002a*/ 	.short	(.L_289 - .L_288)
.L_288:
        /*002c*/ 	.word	0x00000000
        /*0030*/ 	.short	0x0002
        /*0032*/ 	.short	0x0010
        /*0034*/ 	.byte	0x00, 0xf5, 0x21, 0x00


	//----- nvinfo : EIATTR_KPARAM_INFO
	.align		4
.L_289:
        /*0038*/ 	.byte	0x04, 0x17
        /*003a*/ 	.short	(.L_291 - .L_290)
.L_290:
        /*003c*/ 	.word	0x00000000
        /*0040*/ 	.short	0x0001
        /*0042*/ 	.short	0x0008
        /*0044*/ 	.byte	0x00, 0xf5, 0x21, 0x00


	//----- nvinfo : EIATTR_KPARAM_INFO
	.align		4
.L_291:
        /*0048*/ 	.byte	0x04, 0x17
        /*004a*/ 	.short	(.L_293 - .L_292)
.L_292:
        /*004c*/ 	.word	0x00000000
        /*0050*/ 	.short	0x0000
        /*0052*/ 	.short	0x0000
        /*0054*/ 	.byte	0x00, 0xf5, 0x21, 0x00


	//----- nvinfo : EIATTR_SPARSE_MMA_MASK
	.align		4
.L_293:
        /*0058*/ 	.byte	0x03, 0x50
        /*005a*/ 	.short	0x0000


	//----- nvinfo : EIATTR_MAXREG_COUNT
	.align		4
        /*005c*/ 	.byte	0x03, 0x1b
        /*005e*/ 	.short	0x00ff


	//----- nvinfo : EIATTR_MERCURY_ISA_VERSION
	.align		4
        /*0060*/ 	.byte	0x03, 0x5f
        /*0062*/ 	.short	0x0101


	//----- nvinfo : EIATTR_VRC_CTA_INIT_COUNT
	.align		4
        /*0064*/ 	.byte	0x02, 0x4a
	.zero		1
	.zero		1


	//----- nvinfo : EIATTR_EXIT_INSTR_OFFSETS
	.align		4
        /*0068*/ 	.byte	0x04, 0x1c
        /*006a*/ 	.short	(.L_295 - .L_294)


	//   ....[0]....
.L_294:
        /*006c*/ 	.word	0x00000070


	//   ....[1]....
        /*0070*/ 	.word	0x00000270


	//----- nvinfo : EIATTR_CRS_STACK_SIZE
	.align		4
.L_295:
        /*0074*/ 	.byte	0x04, 0x1e
        /*0076*/ 	.short	(.L_297 - .L_296)
.L_296:
        /*0078*/ 	.word	0x00000000


	//----- nvinfo : EIATTR_CBANK_PARAM_SIZE
	.align		4
.L_297:
        /*007c*/ 	.byte	0x03, 0x19
        /*007e*/ 	.short	0x0020


	//----- nvinfo : EIATTR_PARAM_CBANK
	.align		4
        /*0080*/ 	.byte	0x04, 0x0a
        /*0082*/ 	.short	(.L_299 - .L_298)
	.align		4
.L_298:
        /*0084*/ 	.word	index@(.nv.constant0._Z13update_biasesPfS_S_ii)
        /*0088*/ 	.short	0x0380
        /*008a*/ 	.short	0x0020


	//----- nvinfo : EIATTR_SW_WAR
	.align		4
.L_299:
        /*008c*/ 	.byte	0x04, 0x36
        /*008e*/ 	.short	(.L_301 - .L_300)
.L_300:
        /*0090*/ 	.word	0x00000008
.L_301:


//--------------------- .nv.info._Z14update_weightsPfS_S_ii --------------------------
	.section	.nv.info._Z14update_weightsPfS_S_ii,"",@"SHT_CUDA_INFO"
	.sectionflags	@""
	.align	4


	//----- nvinfo : EIATTR_CUDA_API_VERSION
	.align		4
        /*0000*/ 	.byte	0x04, 0x37
        /*0002*/ 	.short	(.L_303 - .L_302)
.L_302:
        /*0004*/ 	.word	0x00000082


	//----- nvinfo : EIATTR_KPARAM_INFO
	.align		4
.L_303:
        /*0008*/ 	.byte	0x04, 0x17
        /*000a*/ 	.short	(.L_305 - .L_304)
.L_304:
        /*000c*/ 	.word	0x00000000
        /*0010*/ 	.short	0x0004
        /*0012*/ 	.short	0x001c
        /*0014*/ 	.byte	0x00, 0xf0, 0x11, 0x00


	//----- nvinfo : EIATTR_KPARAM_INFO
	.align		4
.L_305:
        /*0018*/ 	.byte	0x04, 0x17
        /*001a*/ 	.short	(.L_307 - .L_306)
.L_306:
        /*001c*/ 	.word	0x00000000
        /*0020*/ 	.short	0x0003
        /*0022*/ 	.short	0x0018
        /*0024*/ 	.byte	0x00, 0xf0, 0x11, 0x00


	//----- nvinfo : EIATTR_KPARAM_INFO
	.align		4
.L_307:
        /*0028*/ 	.byte	0x04, 0x17
        /*002a*/ 	.short	(.L_309 - .L_308)
.L_308:
        /*002c*/ 	.word	0x00000000
        /*0030*/ 	.short	0x0002
        /*0032*/ 	.short	0x0010
        /*0034*/ 	.byte	0x00, 0xf5, 0x21, 0x00


	//----- nvinfo : EIATTR_KPARAM_INFO
	.align		4
.L_309:
        /*0038*/ 	.byte	0x04, 0x17
        /*003a*/ 	.short	(.L_311 - .L_310)
.L_310:
        /*003c*/ 	.word	0x00000000
        /*0040*/ 	.short	0x0001
        /*0042*/ 	.short	0x0008
        /*0044*/ 	.byte	0x00, 0xf5, 0x21, 0x00


	//----- nvinfo : EIATTR_KPARAM_INFO
	.align		4
.L_311:
        /*0048*/ 	.byte	0x04, 0x17
        /*004a*/ 	.short	(.L_313 - .L_312)
.L_312:
        /*004c*/ 	.word	0x00000000
        /*0050*/ 	.short	0x0000
        /*0052*/ 	.short	0x0000
        /*0054*/ 	.byte	0x00, 0xf5, 0x21, 0x00


	//----- nvinfo : EIATTR_SPARSE_MMA_MASK
	.align		4
.L_313:
        /*0058*/ 	.byte	0x03, 0x50
        /*005a*/ 	.short	0x0000


	//----- nvinfo : EIATTR_MAXREG_COUNT
	.align		4
        /*005c*/ 	.byte	0x03, 0x1b
        /*005e*/ 	.short	0x00ff


	//----- nvinfo : EIATTR_MERCURY_ISA_VERSION
	.align		4
        /*0060*/ 	.byte	0x03, 0x5f
        /*0062*/ 	.short	0x0101


	//----- nvinfo : EIATTR_VRC_CTA_INIT_COUNT
	.align		4
        /*0064*/ 	.byte	0x02, 0x4a
	.zero		1
	.zero		1


	//----- nvinfo : EIATTR_EXIT_INSTR_OFFSETS
	.align		4
        /*0068*/ 	.byte	0x04, 0x1c
        /*006a*/ 	.short	(.L_315 - .L_314)


	//   ....[0]....
.L_314:
        /*006c*/ 	.word	0x00000070


	//   ....[1]....
        /*0070*/ 	.word	0x00000270


	//----- nvinfo : EIATTR_CRS_STACK_SIZE
	.align		4
.L_315:
        /*0074*/ 	.byte	0x04, 0x1e
        /*0076*/ 	.short	(.L_317 - .L_316)
.L_316:
        /*0078*/ 	.word	0x00000000


	//----- nvinfo : EIATTR_CBANK_PARAM_SIZE
	.align		4
.L_317:
        /*007c*/ 	.byte	0x03, 0x19
        /*007e*/ 	.short	0x0020


	//----- nvinfo : EIATTR_PARAM_CBANK
	.align		4
        /*0080*/ 	.byte	0x04, 0x0a
        /*0082*/ 	.short	(.L_319 - .L_318)
	.align		4
.L_318:
        /*0084*/ 	.word	index@(.nv.constant0._Z14update_weightsPfS_S_ii)
        /*0088*/ 	.short	0x0380
        /*008a*/ 	.short	0x0020


	//----- nvinfo : EIATTR_SW_WAR
	.align		4
.L_319:
        /*008c*/ 	.byte	0x04, 0x36
        /*008e*/ 	.short	(.L_321 - .L_320)
.L_320:
        /*0090*/ 	.word	0x00000008
.L_321:


//--------------------- .nv.info._Z19batch_outer_productPfS_S_iiii --------------------------
	.section	.nv.info._Z19batch_outer_productPfS_S_iiii,"",@"SHT_CUDA_INFO"
	.sectionflags	@""
	.align	4


	//----- nvinfo : EIATTR_CUDA_API_VERSION
	.align		4
        /*0000*/ 	.byte	0x04, 0x37
        /*0002*/ 	.short	(.L_323 - .L_322)
.L_322:
        /*0004*/ 	.word	0x00000082


	//----- nvinfo : EIATTR_KPARAM_INFO
	.align		4
.L_323:
        /*0008*/ 	.byte	0x04, 0x17
        /*000a*/ 	.short	(.L_325 - .L_324)
.L_324:
        /*000c*/ 	.word	0x00000000
        /*0010*/ 	.short	0x0006
        /*0012*/ 	.short	0x0024
        /*0014*/ 	.byte	0x00, 0xf0, 0x11, 0x00


	//----- nvinfo : EIATTR_KPARAM_INFO
	.align		4
.L_325:
        /*0018*/ 	.byte	0x04, 0x17
        /*001a*/ 	.short	(.L_327 - .L_326)
.L_326:
        /*001c*/ 	.word	0x00000000
        /*0020*/ 	.short	0x0005
        /*0022*/ 	.short	0x0020
        /*0024*/ 	.byte	0x00, 0xf0, 0x11, 0x00


	//----- nvinfo : EIATTR_KPARAM_INFO
	.align		4
.L_327:
        /*0028*/ 	.byte	0x04, 0x17
        /*002a*/ 	.short	(.L_329 - .L_328)
.L_328:
        /*002c*/ 	.word	0x00000000
        /*0030*/ 	.short	0x0004
        /*0032*/ 	.short	0x001c
        /*0034*/ 	.byte	0x00, 0xf0, 0x11, 0x00


	//----- nvinfo : EIATTR_KPARAM_INFO
	.align		4
.L_329:
        /*0038*/ 	.byte	0x04, 0x17
        /*003a*/ 	.short	(.L_331 - .L_330)
.L_330:
        /*003c*/ 	.word	0x00000000
        /*0040*/ 	.short	0x0003
        /*0042*/ 	.short	0x0018
        /*0044*/ 	.byte	0x00, 0xf0, 0x11, 0x00


	//----- nvinfo : EIATTR_KPARAM_INFO
	.align		4
.L_331:
        /*0048*/ 	.byte	0x04, 0x17
        /*004a*/ 	.short	(.L_333 - .L_332)
.L_332:
        /*004c*/ 	.word	0x00000000
        /*0050*/ 	.short	0x0002
        /*0052*/ 	.short	0x0010
        /*0054*/ 	.byte	0x00, 0xf5, 0x21, 0x00


	//----- nvinfo : EIATTR_KPARAM_INFO
	.align		4
.L_333:
        /*0058*/ 	.byte	0x04, 0x17
        /*005a*/ 	.short	(.L_335 - .L_334)
.L_334:
        /*005c*/ 	.word	0x00000000
        /*0060*/ 	.short	0x0001
        /*0062*/ 	.short	0x0008
        /*0064*/ 	.byte	0x00, 0xf5, 0x21, 0x00


	//----- nvinfo : EIATTR_KPARAM_INFO
	.align		4
.L_335:
        /*0068*/ 	.byte	0x04, 0x17
        /*006a*/ 	.short	(.L_337 - .L_336)
.L_336:
        /*006c*/ 	.word	0x00000000
        /*0070*/ 	.short	0x0000
        /*0072*/ 	.short	0x0000
        /*0074*/ 	.byte	0x00, 0xf5, 0x21, 0x00


	//----- nvinfo : EIATTR_SPARSE_MMA_MASK
	.align		4
.L_337:
        /*0078*/ 	.byte	0x03, 0x50
        /*007a*/ 	.short	0x0000


	//----- nvinfo : EIATTR_MAXREG_COUNT
	.align		4
        /*007c*/ 	.byte	0x03, 0x1b
        /*007e*/ 	.short	0x00ff


	//----- nvinfo : EIATTR_MERCURY_ISA_VERSION
	.align		4
        /*0080*/ 	.byte	0x03, 0x5f
        /*0082*/ 	.short	0x0101


	//----- nvinfo : EIATTR_VRC_CTA_INIT_COUNT
	.align		4
        /*0084*/ 	.byte	0x02, 0x4a
	.zero		1
	.zero		1


	//----- nvinfo : EIATTR_EXIT_INSTR_OFFSETS
	.align		4
        /*0088*/ 	.byte	0x04, 0x1c
        /*008a*/ 	.short	(.L_339 - .L_338)


	//   ....[0]....
.L_338:
        /*008c*/ 	.word	0x00000120


	//   ....[1]....
        /*0090*/ 	.word	0x00000230


	//----- nvinfo : EIATTR_CBANK_PARAM_SIZE
	.align		4
.L_339:
        /*0094*/ 	.byte	0x03, 0x19
        /*0096*/ 	.short	0x0028


	//----- nvinfo : EIATTR_PARAM_CBANK
	.align		4
        /*0098*/ 	.byte	0x04, 0x0a
        /*009a*/ 	.short	(.L_341 - .L_340)
	.align		4
.L_340:
        /*009c*/ 	.word	index@(.nv.constant0._Z19batch_outer_productPfS_S_iiii)
        /*00a0*/ 	.short	0x0380
        /*00a2*/ 	.short	0x0028


	//----- nvinfo : EIATTR_SW_WAR
	.align		4
.L_341:
        /*00a4*/ 	.byte	0x04, 0x36
        /*00a6*/ 	.short	(.L_343 - .L_342)
.L_342:
        /*00a8*/ 	.word	0x00000008
.L_343:


//--------------------- .nv.info._Z13outer_productPfS_S_ii --------------------------
	.section	.nv.info._Z13outer_productPfS_S_ii,"",@"SHT_CUDA_INFO"
	.sectionflags	@""
	.align	4


	//----- nvinfo : EIATTR_CUDA_API_VERSION
	.align		4
        /*0000*/ 	.byte	0x04, 0x37
        /*0002*/ 	.short	(.L_345 - .L_344)
.L_344:
        /*0004*/ 	.word	0x00000082


	//----- nvinfo : EIATTR_KPARAM_INFO
	.align		4
.L_345:
        /*0008*/ 	.byte	0x04, 0x17
        /*000a*/ 	.short	(.L_347 - .L_346)
.L_346:
        /*000c*/ 	.word	0x00000000
        /*0010*/ 	.short	0x0004
        /*0012*/ 	.short	0x001c
        /*0014*/ 	.byte	0x00, 0xf0, 0x11, 0x00


	//----- nvinfo : EIATTR_KPARAM_INFO
	.align		4
.L_347:
        /*0018*/ 	.byte	0x04, 0x17
        /*001a*/ 	.short	(.L_349 - .L_348)
.L_348:
        /*001c*/ 	.word	0x00000000
        /*0020*/ 	.short	0x0003
        /*0022*/ 	.short	0x0018
        /*0024*/ 	.byte	0x00, 0xf0, 0x11, 0x00


	//----- nvinfo : EIATTR_KPARAM_INFO
	.align		4
.L_349:
        /*0028*/ 	.byte	0x04, 0x17
        /*002a*/ 	.short	(.L_351 - .L_350)
.L_350:
        /*002c*/ 	.word	0x00000000
        /*0030*/ 	.short	0x0002
        /*0032*/ 	.short	0x0010
        /*0034*/ 	.byte	0x00, 0xf5, 0x21, 0x00


	//----- nvinfo : EIATTR_KPARAM_INFO
	.align		4
.L_351:
        /*0038*/ 	.byte	0x04, 0x17
        /*003a*/ 	.short	(.L_353 - .L_352)
.L_352:
        /*003c*/ 	.word	0x00000000
        /*0040*/ 	.short	0x0001
        /*0042*/ 	.short	0x0008
        /*0044*/ 	.byte	0x00, 0xf5, 0x21, 0x00


	//----- nvinfo : EIATTR_KPARAM_INFO
	.align		4
.L_353:
        /*0048*/ 	.byte	0x04, 0x17
        /*004a*/ 	.short	(.L_355 - .L_354)
.L_354:
        /*004c*/ 	.word	0x00000000
        /*0050*/ 	.short	0x0000
        /*0052*/ 	.short	0x0000
        /*0054*/ 	.byte	0x00, 0xf5, 0x21, 0x00


	//----- nvinfo : EIATTR_SPARSE_MMA_MASK
	.align		4
.L_355:
        /*0058*/ 	.byte	0x03, 0x50
        /*005a*/ 	.short	0x0000


	//----- nvinfo : EIATTR_MAXREG_COUNT
	.align		4
        /*005c*/ 	.byte	0x03, 0x1b
        /*005e*/ 	.short	0x00ff


	//----- nvinfo : EIATTR_MERCURY_ISA_VERSION
	.align		4
        /*0060*/ 	.byte	0x03, 0x5f
        /*0062*/ 	.short	0x0101


	//----- nvinfo : EIATTR_VRC_CTA_INIT_COUNT
	.align		4
        /*0064*/ 	.byte	0x02, 0x4a
	.zero		1
	.zero		1


	//----- nvinfo : EIATTR_EXIT_INSTR_OFFSETS
	.align		4
        /*0068*/ 	.byte	0x04, 0x1c
        /*006a*/ 	.short	(.L_357 - .L_356)


	//   ....[0]....
.L_356:
        /*006c*/ 	.word	0x000000c0


	//   ....[1]....
        /*0070*/ 	.word	0x00000190


	//----- nvinfo : EIATTR_CBANK_PARAM_SIZE
	.align		4
.L_357:
        /*0074*/ 	.byte	0x03, 0x19
        /*0076*/ 	.short	0x0020


	//----- nvinfo : EIATTR_PARAM_CBANK
	.align		4
        /*0078*/ 	.byte	0x04, 0x0a
        /*007a*/ 	.short	(.L_359 - .L_358)
	.align		4
.L_358:
        /*007c*/ 	.word	index@(.nv.constant0._Z13outer_productPfS_S_ii)
        /*0080*/ 	.short	0x0380
        /*0082*/ 	.short	0x0020


	//----- nvinfo : EIATTR_SW_WAR
	.align		4
.L_359:
        /*0084*/ 	.byte	0x04, 0x36
        /*0086*/ 	.short	(.L_361 - .L_360)
.L_360:
        /*0088*/ 	.word	0x00000008
.L_361:


//--------------------- .nv.info._Z10vector_subPfS_S_i --------------------------
	.section	.nv.info._Z10vector_subPfS_S_i,"",@"SHT_CUDA_INFO"
	.sectionflags	@""
	.align	4


	//----- nvinfo : EIATTR_CUDA_API_VERSION
	.align		4
        /*0000*/ 	.byte	0x04, 0x37
        /*0002*/ 	.short	(.L_363 - .L_362)
.L_362:
        /*0004*/ 	.word	0x00000082


	//----- nvinfo : EIATTR_KPARAM_INFO
	.align		4
.L_363:
        /*0008*/ 	.byte	0x04, 0x17
        /*000a*/ 	.short	(.L_365 - .L_364)
.L_364:
        /*000c*/ 	.word	0x00000000
        /*0010*/ 	.short	0x0003
        /*0012*/ 	.short	0x0018
        /*0014*/ 	.byte	0x00, 0xf0, 0x11, 0x00


	//----- nvinfo : EIATTR_KPARAM_INFO
	.align		4
.L_365:
        /*0018*/ 	.byte	0x04, 0x17
        /*001a*/ 	.short	(.L_367 - .L_366)
.L_366:
        /*001c*/ 	.word	0x00000000
        /*0020*/ 	.short	0x0002
        /*0022*/ 	.short	0x0010
        /*0024*/ 	.byte	0x00, 0xf5, 0x21, 0x00


	//----- nvinfo : EIATTR_KPARAM_INFO
	.align		4
.L_367:
        /*0028*/ 	.byte	0x04, 0x17
        /*002a*/ 	.short	(.L_369 - .L_368)
.L_368:
        /*002c*/ 	.word	0x00000000
        /*0030*/ 	.short	0x0001
        /*0032*/ 	.short	0x0008
        /*0034*/ 	.byte	0x00, 0xf5, 0x21, 0x00


	//----- nvinfo : EIATTR_KPARAM_INFO
	.align		4
.L_369:
        /*0038*/ 	.byte	0x04, 0x17
        /*003a*/ 	.short	(.L_371 - .L_370)
.L_370:
        /*003c*/ 	.word	0x00000000
        /*0040*/ 	.short	0x0000
        /*0042*/ 	.short	0x0000
        /*0044*/ 	.byte	0x00, 0xf5, 0x21, 0x00


	//----- nvinfo : EIATTR_SPARSE_MMA_MASK
	.align		4
.L_371:
        /*0048*/ 	.byte	0x03, 0x50
        /*004a*/ 	.short	0x0000


	//----- nvinfo : EIATTR_MAXREG_COUNT
	.align		4
        /*004c*/ 	.byte	0x03, 0x1b
        /*004e*/ 	.short	0x00ff


	//----- nvinfo : EIATTR_MERCURY_ISA_VERSION
	.align		4
        /*0050*/ 	.byte	0x03, 0x5f
        /*0052*/ 	.short	0x0101


	//----- nvinfo : EIATTR_VRC_CTA_INIT_COUNT
	.align		4
        /*0054*/ 	.byte	0x02, 0x4a
	.zero		1
	.zero		1


	//----- nvinfo : EIATTR_EXIT_INSTR_OFFSETS
	.align		4
        /*0058*/ 	.byte	0x04, 0x1c
        /*005a*/ 	.short	(.L_373 - .L_372)


	//   ....[0]....
.L_372:
        /*005c*/ 	.word	0x00000070


	//   ....[1]....
        /*0060*/ 	.word	0x00000130


	//----- nvinfo : EIATTR_CBANK_PARAM_SIZE
	.align		4
.L_373:
        /*0064*/ 	.byte	0x03, 0x19
        /*0066*/ 	.short	0x001c


	//----- nvinfo : EIATTR_PARAM_CBANK
	.align		4
        /*0068*/ 	.byte	0x04, 0x0a
        /*006a*/ 	.short	(.L_375 - .L_374)
	.align		4
.L_374:
        /*006c*/ 	.word	index@(.nv.constant0._Z10vector_subPfS_S_i)
        /*0070*/ 	.short	0x0380
        /*0072*/ 	.short	0x001c


	//----- nvinfo : EIATTR_SW_WAR
	.align		4
.L_375:
        /*0074*/ 	.byte	0x04, 0x36
        /*0076*/ 	.short	(.L_377 - .L_376)
.L_376:
        /*0078*/ 	.word	0x00000008
.L_377:


//--------------------- .nv.info._Z14add_vec_to_matPfS_S_ii --------------------------
	.section	.nv.info._Z14add_vec_to_matPfS_S_ii,"",@"SHT_CUDA_INFO"
	.sectionflags	@""
	.align	4


	//----- nvinfo : EIATTR_CUDA_API_VERSION
	.align		4
        /*0000*/ 	.byte	0x04, 0x37
        /*0002*/ 	.short	(.L_379 - .L_378)
.L_378:
        /*0004*/ 	.word	0x00000082


	//----- nvinfo : EIATTR_KPARAM_INFO
	.align		4
.L_379:
        /*0008*/ 	.byte	0x04, 0x17
        /*000a*/ 	.short	(.L_381 - .L_380)
.L_380:
        /*000c*/ 	.word	0x00000000
        /*0010*/ 	.short	0x0004
        /*0012*/ 	.short	0x001c
        /*0014*/ 	.byte	0x00, 0xf0, 0x11, 0x00


	//----- nvinfo : EIATTR_KPARAM_INFO
	.align		4
.L_381:
        /*0018*/ 	.byte	0x04, 0x17
        /*001a*/ 	.short	(.L_383 - .L_382)
.L_382:
        /*001c*/ 	.word	0x00000000
        /*0020*/ 	.short	0x0003
        /*0022*/ 	.short	0x0018
        /*0024*/ 	.byte	0x00, 0xf0, 0x11, 0x00


	//----- nvinfo : EIATTR_KPARAM_INFO
	.align		4
.L_383:
        /*0028*/ 	.byte	0x04, 0x17
        /*002a*/ 	.short	(.L_385 - .L_384)
.L_384:
        /*002c*/ 	.word	0x00000000
        /*0030*/ 	.short	0x0002
        /*0032*/ 	.short	0x0010
        /*0034*/ 	.byte	0x00, 0xf5, 0x21, 0x00


	//----- nvinfo : EIATTR_KPARAM_INFO
	.align		4
.L_385:
        /*0038*/ 	.byte	0x04, 0x17
        /*003a*/ 	.short	(.L_387 - .L_386)
.L_386:
        /*003c*/ 	.word	0x00000000
        /*0040*/ 	.short	0x0001
        /*0042*/ 	.short	0x0008
        /*0044*/ 	.byte	0x00, 0xf5, 0x21, 0x00


	//----- nvinfo : EIATTR_KPARAM_INFO
	.align		4
.L_387:
        /*0048*/ 	.byte	0x04, 0x17
        /*004a*/ 	.short	(.L_389 - .L_388)
.L_388:
        /*004c*/ 	.word	0x00000000
        /*0050*/ 	.short	0x0000
        /*0052*/ 	.short	0x0000
        /*0054*/ 	.byte	0x00, 0xf5, 0x21, 0x00


	//----- nvinfo : EIATTR_SPARSE_MMA_MASK
	.align		4
.L_389:
        /*0058*/ 	.byte	0x03, 0x50
        /*005a*/ 	.short	0x0000


	//----- nvinfo : EIATTR_MAXREG_COUNT
	.align		4
        /*005c*/ 	.byte	0x03, 0x1b
        /*005e*/ 	.short	0x00ff


	//----- nvinfo : EIATTR_MERCURY_ISA_VERSION
	.align		4
        /*0060*/ 	.byte	0x03, 0x5f
        /*0062*/ 	.short	0x0101


	//----- nvinfo : EIATTR_VRC_CTA_INIT_COUNT
	.align		4
        /*0064*/ 	.byte	0x02, 0x4a
	.zero		1
	.zero		1


	//----- nvinfo : EIATTR_EXIT_INSTR_OFFSETS
	.align		4
        /*0068*/ 	.byte	0x04, 0x1c
        /*006a*/ 	.short	(.L_391 - .L_390)


	//   ....[0]....
.L_390:
        /*006c*/ 	.word	0x000000c0


	//   ....[1]....
        /*0070*/ 	.word	0x00000190


	//----- nvinfo : EIATTR_CBANK_PARAM_SIZE
	.align		4
.L_391:
        /*0074*/ 	.byte	0x03, 0x19
        /*0076*/ 	.short	0x0020


	//----- nvinfo : EIATTR_PARAM_CBANK
	.align		4
        /*0078*/ 	.byte	0x04, 0x0a
        /*007a*/ 	.short	(.L_393 - .L_392)
	.align		4
.L_392:
        /*007c*/ 	.word	index@(.nv.constant0._Z14add_vec_to_matPfS_S_ii)
        /*0080*/ 	.short	0x0380
        /*0082*/ 	.short	0x0020


	//----- nvinfo : EIATTR_SW_WAR
	.align		4
.L_393:
        /*0084*/ 	.byte	0x04, 0x36
        /*0086*/ 	.short	(.L_395 - .L_394)
.L_394:
        /*0088*/ 	.word	0x00000008
.L_395:


//--------------------- .nv.info._Z10vector_addPfS_S_i --------------------------
	.section	.nv.info._Z10vector_addPfS_S_i,"",@"SHT_CUDA_INFO"
	.sectionflags	@""
	.align	4


	//----- nvinfo : EIATTR_CUDA_API_VERSION
	.align		4
        /*0000*/ 	.byte	0x04, 0x37
        /*0002*/ 	.short	(.L_397 - .L_396)
.L_396:
        /*0004*/ 	.word	0x00000082


	//----- nvinfo : EIATTR_KPARAM_INFO
	.align		4
.L_397:
        /*0008*/ 	.byte	0x04, 0x17
        /*000a*/ 	.short	(.L_399 - .L_398)
.L_398:
        /*000c*/ 	.word	0x00000000
        /*0010*/ 	.short	0x0003
        /*0012*/ 	.short	0x0018
        /*0014*/ 	.byte	0x00, 0xf0, 0x11, 0x00


	//----- nvinfo : EIATTR_KPARAM_INFO
	.align		4
.L_399:
        /*0018*/ 	.byte	0x04, 0x17
        /*001a*/ 	.short	(.L_401 - .L_400)
.L_400:
        /*001c*/ 	.word	0x00000000
        /*0020*/ 	.short	0x0002
        /*0022*/ 	.short	0x0010
        /*0024*/ 	.byte	0x00, 0xf5, 0x21, 0x00


	//----- nvinfo : EIATTR_KPARAM_INFO
	.align		4
.L_401:
        /*0028*/ 	.byte	0x04, 0x17
        /*002a*/ 	.short	(.L_403 - .L_402)
.L_402:
        /*002c*/ 	.word	0x00000000
        /*0030*/ 	.short	0x0001
        /*0032*/ 	.short	0x0008
        /*0034*/ 	.byte	0x00, 0xf5, 0x21, 0x00


	//----- nvinfo : EIATTR_KPARAM_INFO
	.align		4
.L_403:
        /*0038*/ 	.byte	0x04, 0x17
        /*003a*/ 	.short	(.L_405 - .L_404)
.L_404:
        /*003c*/ 	.word	0x00000000
        /*0040*/ 	.short	0x0000
        /*0042*/ 	.short	0x0000
        /*0044*/ 	.byte	0x00, 0xf5, 0x21, 0x00


	//----- nvinfo : EIATTR_SPARSE_MMA_MASK
	.align		4
.L_405:
        /*0048*/ 	.byte	0x03, 0x50
        /*004a*/ 	.short	0x0000


	//----- nvinfo : EIATTR_MAXREG_COUNT
	.align		4
        /*004c*/ 	.byte	0x03, 0x1b
        /*004e*/ 	.short	0x00ff


	//----- nvinfo : EIATTR_MERCURY_ISA_VERSION
	.align		4
        /*0050*/ 	.byte	0x03, 0x5f
        /*0052*/ 	.short	0x0101


	//----- nvinfo : EIATTR_VRC_CTA_INIT_COUNT
	.align		4
        /*0054*/ 	.byte	0x02, 0x4a
	.zero		1
	.zero		1


	//----- nvinfo : EIATTR_EXIT_INSTR_OFFSETS
	.align		4
        /*0058*/ 	.byte	0x04, 0x1c
        /*005a*/ 	.short	(.L_407 - .L_406)


	//   ....[0]....
.L_406:
        /*005c*/ 	.word	0x00000070


	//   ....[1]....
        /*0060*/ 	.word	0x00000130


	//----- nvinfo : EIATTR_CBANK_PARAM_SIZE
	.align		4
.L_407:
        /*0064*/ 	.byte	0x03, 0x19
        /*0066*/ 	.short	0x001c


	//----- nvinfo : EIATTR_PARAM_CBANK
	.align		4
        /*0068*/ 	.byte	0x04, 0x0a
        /*006a*/ 	.short	(.L_409 - .L_408)
	.align		4
.L_408:
        /*006c*/ 	.word	index@(.nv.constant0._Z10vector_addPfS_S_i)
        /*0070*/ 	.short	0x0380
        /*0072*/ 	.short	0x001c


	//----- nvinfo : EIATTR_SW_WAR
	.align		4
.L_409:
        /*0074*/ 	.byte	0x04, 0x36
        /*0076*/ 	.short	(.L_411 - .L_410)
.L_410:
        /*0078*/ 	.word	0x00000008
.L_411:


//--------------------- .nv.info._Z17sigmoid_prime_vecPfS_i --------------------------
	.section	.nv.info._Z17sigmoid_prime_vecPfS_i,"",@"SHT_CUDA_INFO"
	.sectionflags	@""
	.align	4


	//----- nvinfo : EIATTR_CUDA_API_VERSION
	.align		4
        /*0000*/ 	.byte	0x04, 0x37
        /*0002*/ 	.short	(.L_413 - .L_412)
.L_412:
        /*0004*/ 	.word	0x00000082


	//----- nvinfo : EIATTR_KPARAM_INFO
	.align		4
.L_413:
        /*0008*/ 	.byte	0x04, 0x17
        /*000a*/ 	.short	(.L_415 - .L_414)
.L_414:
        /*000c*/ 	.word	0x00000000
        /*0010*/ 	.short	0x0002
        /*0012*/ 	.short	0x0010
        /*0014*/ 	.byte	0x00, 0xf0, 0x11, 0x00


	//----- nvinfo : EIATTR_KPARAM_INFO
	.align		4
.L_415:
        /*0018*/ 	.byte	0x04, 0x17
        /*001a*/ 	.short	(.L_417 - .L_416)
.L_416:
        /*001c*/ 	.word	0x00000000
        /*0020*/ 	.short	0x0001
        /*0022*/ 	.short	0x0008
        /*0024*/ 	.byte	0x00, 0xf5, 0x21, 0x00


	//----- nvinfo : EIATTR_KPARAM_INFO
	.align		4
.L_417:
        /*0028*/ 	.byte	0x04, 0x17
        /*002a*/ 	.short	(.L_419 - .L_418)
.L_418:
        /*002c*/ 	.word	0x00000000
        /*0030*/ 	.short	0x0000
        /*0032*/ 	.short	0x0000
        /*0034*/ 	.byte	0x00, 0xf5, 0x21, 0x00


	//----- nvinfo : EIATTR_SPARSE_MMA_MASK
	.align		4
.L_419:
        /*0038*/ 	.byte	0x03, 0x50
        /*003a*/ 	.short	0x0000


	//----- nvinfo : EIATTR_MAXREG_COUNT
	.align		4
        /*003c*/ 	.byte	0x03, 0x1b
        /*003e*/ 	.short	0x00ff


	//----- nvinfo : EIATTR_MERCURY_ISA_VERSION
	.align		4
        /*0040*/ 	.byte	0x03, 0x5f
        /*0042*/ 	.short	0x0101


	//----- nvinfo : EIATTR_VRC_CTA_INIT_COUNT
	.align		4
        /*0044*/ 	.byte	0x02, 0x4a
	.zero		1
	.zero		1


	//----- nvinfo : EIATTR_EXIT_INSTR_OFFSETS
	.align		4
        /*0048*/ 	.byte	0x04, 0x1c
        /*004a*/ 	.short	(.L_421 - .L_420)


	//   ....[0]....
.L_420:
        /*004c*/ 	.word	0x00000070


	//   ....[1]....
        /*0050*/ 	.word	0x000002d0


	//----- nvinfo : EIATTR_CRS_STACK_SIZE
	.align		4
.L_421:
        /*0054*/ 	.byte	0x04, 0x1e
        /*0056*/ 	.short	(.L_423 - .L_422)
.L_422:
        /*0058*/ 	.word	0x00000000


	//----- nvinfo : EIATTR_CBANK_PARAM_SIZE
	.align		4
.L_423:
        /*005c*/ 	.byte	0x03, 0x19
        /*005e*/ 	.short	0x0014


	//----- nvinfo : EIATTR_PARAM_CBANK
	.align		4
        /*0060*/ 	.byte	0x04, 0x0a
        /*0062*/ 	.short	(.L_425 - .L_424)
	.align		4
.L_424:
        /*0064*/ 	.word	index@(.nv.constant0._Z17sigmoid_prime_vecPfS_i)
        /*0068*/ 	.short	0x0380
        /*006a*/ 	.short	0x0014


	//----- nvinfo : EIATTR_SW_WAR
	.align		4
.L_425:
        /*006c*/ 	.byte	0x04, 0x36
        /*006e*/ 	.short	(.L_427 - .L_426)
.L_426:
        /*0070*/ 	.word	0x00000008
.L_427:


//--------------------- .nv.info._Z11sigmoid_vecPfS_i --------------------------
	.section	.nv.info._Z11sigmoid_vecPfS_i,"",@"SHT_CUDA_INFO"
	.sectionflags	@""
	.align	4


	//----- nvinfo : EIATTR_CUDA_API_VERSION
	.align		4
        /*0000*/ 	.byte	0x04, 0x37
        /*0002*/ 	.short	(.L_429 - .L_428)
.L_428:
        /*0004*/ 	.word	0x00000082


	//----- nvinfo : EIATTR_KPARAM_INFO
	.align		4
.L_429:
        /*0008*/ 	.byte	0x04, 0x17
        /*000a*/ 	.short	(.L_431 - .L_430)
.L_430:
        /*000c*/ 	.word	0x00000000
        /*0010*/ 	.short	0x0002
        /*0012*/ 	.short	0x0010
        /*0014*/ 	.byte	0x00, 0xf0, 0x11, 0x00


	//----- nvinfo : EIATTR_KPARAM_INFO
	.align		4
.L_431:
        /*0018*/ 	.byte	0x04, 0x17
        /*001a*/ 	.short	(.L_433 - .L_432)
.L_432:
        /*001c*/ 	.word	0x00000000
        /*0020*/ 	.short	0x0001
        /*0022*/ 	.short	0x0008
        /*0024*/ 	.byte	0x00, 0xf5, 0x21, 0x00


	//----- nvinfo : EIATTR_KPARAM_INFO
	.align		4
.L_433:
        /*0028*/ 	.byte	0x04, 0x17
        /*002a*/ 	.short	(.L_435 - .L_434)
.L_434:
        /*002c*/ 	.word	0x00000000
        /*0030*/ 	.short	0x0000
        /*0032*/ 	.short	0x0000
        /*0034*/ 	.byte	0x00, 0xf5, 0x21, 0x00


	//----- nvinfo : EIATTR_SPARSE_MMA_MASK
	.align		4
.L_435:
        /*0038*/ 	.byte	0x03, 0x50
        /*003a*/ 	.short	0x0000


	//----- nvinfo : EIATTR_MAXREG_COUNT
	.align		4
        /*003c*/ 	.byte	0x03, 0x1b
        /*003e*/ 	.short	0x00ff


	//----- nvinfo : EIATTR_MERCURY_ISA_VERSION
	.align		4
        /*0040*/ 	.byte	0x03, 0x5f
        /*0042*/ 	.short	0x0101


	//----- nvinfo : EIATTR_VRC_CTA_INIT_COUNT
	.align		4
        /*0044*/ 	.byte	0x02, 0x4a
	.zero		1
	.zero		1


	//----- nvinfo : EIATTR_EXIT_INSTR_OFFSETS
	.align		4
        /*0048*/ 	.byte	0x04, 0x1c
        /*004a*/ 	.short	(.L_437 - .L_436)


	//   ....[0]....
.L_436:
        /*004c*/ 	.word	0x00000070


	//   ....[1]....
        /*0050*/ 	.word	0x000002b0


	//----- nvinfo : EIATTR_CRS_STACK_SIZE
	.align		4
.L_437:
        /*0054*/ 	.byte	0x04, 0x1e
        /*0056*/ 	.short	(.L_439 - .L_438)
.L_438:
        /*0058*/ 	.word	0x00000000


	//----- nvinfo : EIATTR_CBANK_PARAM_SIZE
	.align		4
.L_439:
        /*005c*/ 	.byte	0x03, 0x19
        /*005e*/ 	.short	0x0014


	//----- nvinfo : EIATTR_PARAM_CBANK
	.align		4
        /*0060*/ 	.byte	0x04, 0x0a
        /*0062*/ 	.short	(.L_441 - .L_440)
	.align		4
.L_440:
        /*0064*/ 	.word	index@(.nv.constant0._Z11sigmoid_vecPfS_i)
        /*0068*/ 	.short	0x0380
        /*006a*/ 	.short	0x0014


	//----- nvinfo : EIATTR_SW_WAR
	.align		4
.L_441:
        /*006c*/ 	.byte	0x04, 0x36
        /*006e*/ 	.short	(.L_443 - .L_442)
.L_442:
        /*0070*/ 	.word	0x00000008
.L_443:


//--------------------- .nv.callgraph             --------------------------
	.section	.nv.callgraph,"",@"SHT_CUDA_CALLGRAPH"
	.align	4
	.sectionentsize	8
	.align		4
        /*0000*/ 	.word	0x00000000
	.align		4
        /*0004*/ 	.word	0xffffffff
	.align		4
        /*0008*/ 	.word	0x00000000
	.align		4
        /*000c*/ 	.word	0xfffffffe
	.align		4
        /*0010*/ 	.word	0x00000000
	.align		4
        /*0014*/ 	.word	0xfffffffd
	.align		4
        /*0018*/ 	.word	0x00000000
	.align		4
        /*001c*/ 	.word	0xfffffffc


//--------------------- .text._Z12hadamard_matPfS_S_ii --------------------------
	.section	.text._Z12hadamard_matPfS_S_ii,"ax",@progbits
	.align	128
        .global         _Z12hadamard_matPfS_S_ii
        .type           _Z12hadamard_matPfS_S_ii,@function
        .size           _Z12hadamard_matPfS_S_ii,(.L_x_68 - _Z12hadamard_matPfS_S_ii)
        .other          _Z12hadamard_matPfS_S_ii,@"STO_CUDA_ENTRY STV_DEFAULT"
_Z12hadamard_matPfS_S_ii:
.text._Z12hadamard_matPfS_S_ii:
[----:B------:R-:W-:Y:S01]  /*0000*/  LDC R1, c[0x0][0x37c] ;  /* 0x0000df00ff017b82 */ /* 0x000fe20000000800 */
[----:B------:R-:W0:Y:S07]  /*0010*/  S2R R3, SR_TID.Y ;  /* 0x0000000000037919 */ /* 0x000e2e0000002200 */
[----:B------:R-:W0:Y:S01]  /*0020*/  S2UR UR4, SR_CTAID.Y ;  /* 0x00000000000479c3 */ /* 0x000e220000002600 */
[----:B------:R-:W1:Y:S01]  /*0030*/  LDCU.64 UR6, c[0x0][0x398] ;  /* 0x00007300ff0677ac */ /* 0x000e620008000a00 */
[----:B------:R-:W2:Y:S06]  /*0040*/  S2R R2, SR_TID.X ;  /* 0x0000000000027919 */ /* 0x000eac0000002100 */
[----:B------:R-:W0:Y:S08]  /*0050*/  LDC R0, c[0x0][0x364] ;  /* 0x0000d900ff007b82 */ /* 0x000e300000000800 */
[----:B------:R-:W2:Y:S08]  /*0060*/  S2UR UR5, SR_CTAID.X ;  /* 0x00000000000579c3 */ /* 0x000eb00000002500 */
[----:B------:R-:W2:Y:S01]  /*0070*/  LDC R7, c[0x0][0x360] ;  /* 0x0000d800ff077b82 */ /* 0x000ea20000000800 */
[----:B0-----:R-:W-:-:S05]  /*0080*/  IMAD R0, R0, UR4, R3 ;  /* 0x0000000400007c24 */ /* 0x001fca000f8e0203 */
[----:B-1----:R-:W-:Y:S01]  /*0090*/  ISETP.GE.AND P0, PT, R0, UR7, PT ;  /* 0x0000000700007c0c */ /* 0x002fe2000bf06270 */
[----:B--2---:R-:W-:-:S05]  /*00a0*/  IMAD R7, R7, UR5, R2 ;  /* 0x0000000507077c24 */ /* 0x004fca000f8e0202 */
[----:B------:R-:W-:-:S13]  /*00b0*/  ISETP.GE.OR P0, PT, R7, UR6, P0 ;  /* 0x0000000607007c0c */ /* 0x000fda0008706670 */
[----:B------:R-:W-:Y:S05]  /*00c0*/  @P0 EXIT ;  /* 0x000000000000094d */ /* 0x000fea0003800000 */
[----:B------:R-:W0:Y:S01]  /*00d0*/  LDC.64 R2, c[0x0][0x380] ;  /* 0x0000e000ff027b82 */ /* 0x000e220000000a00 */
[----:B------:R-:W1:Y:S01]  /*00e0*/  LDCU.64 UR4, c[0x0][0x358] ;  /* 0x00006b00ff0477ac */ /* 0x000e620008000a00 */
[----:B------:R-:W-:-:S06]  /*00f0*/  IMAD R9, R0, UR6, R7 ;  /* 0x0000000600097c24 */ /* 0x000fcc000f8e0207 */
[----:B------:R-:W2:Y:S08]  /*0100*/  LDC.64 R4, c[0x0][0x388] ;  /* 0x0000e200ff047b82 */ /* 0x000eb00000000a00 */
[----:B------:R-:W3:Y:S01]  /*0110*/  LDC.64 R6, c[0x0][0x390] ;  /* 0x0000e400ff067b82 */ /* 0x000ee20000000a00 */
[----:B0-----:R-:W-:-:S06]  /*0120*/  IMAD.WIDE R2, R9, 0x4, R2 ;  /* 0x0000000409027825 */ /* 0x001fcc00078e0202 */
[----:B-1----:R-:W4:Y:S01]  /*0130*/  LDG.E R2, desc[UR4][R2.64] ;  /* 0x0000000402027981 */ /* 0x002f22000c1e1900 */
[----:B--2---:R-:W-:-:S06]  /*0140*/  IMAD.WIDE R4, R9, 0x4, R4 ;  /* 0x0000000409047825 */ /* 0x004fcc00078e0204 */
[----:B------:R-:W4:Y:S01]  /*0150*/  LDG.E R5, desc[UR4][R4.64] ;  /* 0x0000000404057981 */ /* 0x000f22000c1e1900 */
[----:B---3--:R-:W-:-:S04]  /*0160*/  IMAD.WIDE R6, R9, 0x4, R6 ;  /* 0x0000000409067825 */ /* 0x008fc800078e0206 */
[----:B----4-:R-:W-:-:S05]  /*0170*/  FMUL R9, R2, R5 ;  /* 0x0000000502097220 */ /* 0x010fca0000400000 */
[----:B------:R-:W-:Y:S01]  /*0180*/  STG.E desc[UR4][R6.64], R9 ;  /* 0x0000000906007986 */ /* 0x000fe2000c101904 */
[----:B------:R-:W-:Y:S05]  /*0190*/  EXIT ;  /* 0x000000000000794d */ /* 0x000fea0003800000 */
.L_x_0:
[----:B------:R-:W-:-:S00]  /*01a0*/  BRA `(.L_x_0) ;  /* 0xfffffffc00fc7947 */ /* 0x000fc0000383ffff */
[----:B------:R-:W-:-:S00]  /*01b0*/  NOP ;  /* 0x0000000000007918 */ /* 0x000fc00000000000 */
        /* <DEDUP_REMOVED lines=12> */
.L_x_68:


//--------------------- .text._Z12hadamard_vecPfS_S_i --------------------------
	.section	.text._Z12hadamard_vecPfS_S_i,"ax",@progbits
	.align	128
        .global         _Z12hadamard_vecPfS_S_i
        .type           _Z12hadamard_vecPfS_S_i,@function
        .size           _Z12hadamard_vecPfS_S_i,(.L_x_69 - _Z12hadamard_vecPfS_S_i)
        .other          _Z12hadamard_vecPfS_S_i,@"STO_CUDA_ENTRY STV_DEFAULT"
_Z12hadamard_vecPfS_S_i:
.text._Z12hadamard_vecPfS_S_i:
[----:B------:R-:W-:Y:S01]  /*0000*/  LDC R1, c[0x0][0x37c] ;  /* 0x0000df00ff017b82 */ /* 0x000fe20000000800 */
[----:B------:R-:W0:Y:S07]  /*0010*/  S2R R0, SR_TID.X ;  /* 0x0000000000007919 */ /* 0x000e2e0000002100 */
[----:B------:R-:W0:Y:S01]  /*0020*/  S2UR UR4, SR_CTAID.X ;  /* 0x00000000000479c3 */ /* 0x000e220000002500 */
[----:B------:R-:W1:Y:S07]  /*0030*/  LDCU UR5, c[0x0][0x398] ;  /* 0x00007300ff0577ac */ /* 0x000e6e0008000800 */
[----:B------:R-:W0:Y:S02]  /*0040*/  LDC R9, c[0x0][0x360] ;  /* 0x0000d800ff097b82 */ /* 0x000e240000000800 */
[----:B0-----:R-:W-:-:S05]  /*0050*/  IMAD R9, R9, UR4, R0 ;  /* 0x0000000409097c24 */ /* 0x001fca000f8e0200 */
[----:B-1----:R-:W-:-:S13]  /*0060*/  ISETP.GE.AND P0, PT, R9, UR5, PT ;  /* 0x0000000509007c0c */ /* 0x002fda000bf06270 */
[----:B------:R-:W-:Y:S05]  /*0070*/  @P0 EXIT ;  /* 0x000000000000094d */ /* 0x000fea0003800000 */
[----:B------:R-:W0:Y:S01]  /*0080*/  LDC.64 R2, c[0x0][0x380] ;  /* 0x0000e000ff027b82 */ /* 0x000e220000000a00 */
[----:B------:R-:W1:Y:S07]  /*0090*/  LDCU.64 UR4, c[0x0][0x358] ;  /* 0x00006b00ff0477ac */ /* 0x000e6e0008000a00 */
        /* <DEDUP_REMOVED lines=10> */
.L_x_1:
        /* <DEDUP_REMOVED lines=12> */
.L_x_69:


//--------------------- .text._Z10matmul_abTPfS_S_iii --------------------------
	.section	.text._Z10matmul_abTPfS_S_iii,"ax",@progbits
	.align	128
        .global         _Z10matmul_abTPfS_S_iii
        .type           _Z10matmul_abTPfS_S_iii,@function
        .size           _Z10matmul_abTPfS_S_iii,(.L_x_70 - _Z10matmul_abTPfS_S_iii)
        .other          _Z10matmul_abTPfS_S_iii,@"STO_CUDA_ENTRY STV_DEFAULT"
_Z10matmul_abTPfS_S_iii:
.text._Z10matmul_abTPfS_S_iii:
[----:B------:R-:W-:Y:S01]  /*0000*/  LDC R1, c[0x0][0x37c] ;  /* 0x0000df00ff017b82 */ /* 0x000fe20000000800 */
[----:B------:R-:W0:Y:S07]  /*0010*/  S2R R3, SR_TID.X ;  /* 0x0000000000037919 */ /* 0x000e2e0000002100 */
[----:B------:R-:W1:Y:S01]  /*0020*/  LDC R7, c[0x0][0x364] ;  /* 0x0000d900ff077b82 */ /* 0x000e620000000800 */
[----:B------:R-:W2:Y:S01]  /*0030*/  LDCU.64 UR10, c[0x0][0x398] ;  /* 0x00007300ff0a77ac */ /* 0x000ea20008000a00 */
[----:B------:R-:W1:Y:S06]  /*0040*/  S2R R2, SR_TID.Y ;  /* 0x0000000000027919 */ /* 0x000e6c0000002200 */
[----:B------:R-:W0:Y:S08]  /*0050*/  S2UR UR5, SR_CTAID.X ;  /* 0x00000000000579c3 */ /* 0x000e300000002500 */
[----:B------:R-:W0:Y:S08]  /*0060*/  LDC R0, c[0x0][0x360] ;  /* 0x0000d800ff007b82 */ /* 0x000e300000000800 */
[----:B------:R-:W1:Y:S01]  /*0070*/  S2UR UR4, SR_CTAID.Y ;  /* 0x00000000000479c3 */ /* 0x000e620000002600 */
[----:B0-----:R-:W-:-:S05]  /*0080*/  IMAD R0, R0, UR5, R3 ;  /* 0x0000000500007c24 */ /* 0x001fca000f8e0203 */
[----:B--2---:R-:W-:Y:S01]  /*0090*/  ISETP.GE.AND P0, PT, R0, UR11, PT ;  /* 0x0000000b00007c0c */ /* 0x004fe2000bf06270 */
[----:B-1----:R-:W-:-:S05]  /*00a0*/  IMAD R7, R7, UR4, R2 ;  /* 0x0000000407077c24 */ /* 0x002fca000f8e0202 */
[----:B------:R-:W-:-:S13]  /*00b0*/  ISETP.GE.OR P0, PT, R7, UR10, P0 ;  /* 0x0000000a07007c0c */ /* 0x000fda0008706670 */
[----:B------:R-:W-:Y:S05]  /*00c0*/  @P0 EXIT ;  /* 0x000000000000094d */ /* 0x000fea0003800000 */
[----:B------:R-:W0:Y:S01]  /*00d0*/  LDCU UR7, c[0x0][0x3a0] ;  /* 0x00007400ff0777ac */ /* 0x000e220008000800 */
[----:B------:R-:W-:Y:S01]  /*00e0*/  HFMA2 R14, -RZ, RZ, 0, 0 ;  /* 0x00000000ff0e7431 */ /* 0x000fe200000001ff */
[----:B------:R-:W1:Y:S01]  /*00f0*/  LDCU.64 UR12, c[0x0][0x358] ;  /* 0x00006b00ff0c77ac */ /* 0x000e620008000a00 */
[----:B0-----:R-:W-:-:S09]  /*0100*/  UISETP.GE.AND UP0, UPT, UR7, 0x1, UPT ;  /* 0x000000010700788c */ /* 0x001fd2000bf06270 */
[----:B-1----:R-:W-:Y:S05]  /*0110*/  BRA.U !UP0, `(.L_x_2) ;  /* 0x00000009089c7547 */ /* 0x002fea000b800000 */
[----:B------:R-:W-:Y:S02]  /*0120*/  UISETP.GE.U32.AND UP1, UPT, UR7, 0x10, UPT ;  /* 0x000000100700788c */ /* 0x000fe4000bf26070 */
[----:B------:R-:W-:Y:S01]  /*0130*/  IMAD R8, R7, UR7, RZ ;  /* 0x0000000707087c24 */ /* 0x000fe2000f8e02ff */
[----:B------:R-:W-:Y:S02]  /*0140*/  ULOP3.LUT UR10, UR7, 0xf, URZ, 0xc0, !UPT ;  /* 0x0000000f070a7892 */ /* 0x000fe4000f8ec0ff */
[----:B------:R-:W-:Y:S01]  /*0150*/  IMAD R9, R0, UR7, RZ ;  /* 0x0000000700097c24 */ /* 0x000fe2000f8e02ff */
[----:B------:R-:W-:Y:S01]  /*0160*/  MOV R14, RZ ;  /* 0x000000ff000e7202 */ /* 0x000fe20000000f00 */
[----:B------:R-:W-:Y:S01]  /*0170*/  UMOV UR4, URZ ;  /* 0x000000ff00047c82 */ /* 0x000fe20008000000 */
[----:B------:R-:W-:Y:S01]  /*0180*/  UISETP.NE.AND UP0, UPT, UR10, URZ, UPT ;  /* 0x000000ff0a00728c */ /* 0x000fe2000bf05270 */
[----:B------:R-:W-:Y:S10]  /*0190*/  BRA.U !UP1, `(.L_x_3) ;  /* 0x0000000509107547 */ /* 0x000ff4000b800000 */
[----:B------:R-:W0:Y:S01]  /*01a0*/  LDC.64 R2, c[0x0][0x380] ;  /* 0x0000e000ff027b82 */ /* 0x000e220000000a00 */
[----:B------:R-:W1:Y:S01]  /*01b0*/  LDCU.64 UR8, c[0x0][0x388] ;  /* 0x00007100ff0877ac */ /* 0x000e620008000a00 */
[----:B------:R-:W-:Y:S02]  /*01c0*/  MOV R14, RZ ;  /* 0x000000ff000e7202 */ /* 0x000fe40000000f00 */
[----:B------:R-:W-:Y:S01]  /*01d0*/  MOV R6, R9 ;  /* 0x0000000900067202 */ /* 0x000fe20000000f00 */
[----:B------:R-:W-:Y:S02]  /*01e0*/  ULOP3.LUT UR4, UR7, 0x7ffffff0, URZ, 0xc0, !UPT ;  /* 0x7ffffff007047892 */ /* 0x000fe4000f8ec0ff */
[----:B-1----:R-:W-:Y:S02]  /*01f0*/  UIADD3 UR5, UP1, UPT, UR8, 0x20, URZ ;  /* 0x0000002008057890 */ /* 0x002fe4000ff3e0ff */
[----:B------:R-:W-:Y:S02]  /*0200*/  UIADD3 UR8, UPT, UPT, -UR4, URZ, URZ ;  /* 0x000000ff04087290 */ /* 0x000fe4000fffe1ff */
[----:B------:R-:W-:Y:S01]  /*0210*/  UIADD3.X UR6, UPT, UPT, URZ, UR9, URZ, UP1, !UPT ;  /* 0x00000009ff067290 */ /* 0x000fe20008ffe4ff */
[----:B0-----:R-:W-:-:S03]  /*0220*/  IMAD.WIDE.U32 R2, R8, 0x4, R2 ;  /* 0x0000000408027825 */ /* 0x001fc600078e0002 */
[----:B------:R-:W-:-:S04]  /*0230*/  IADD3 R4, P0, PT, R2, 0x20, RZ ;  /* 0x0000002002047810 */ /* 0x000fc80007f1e0ff */
[----:B------:R-:W-:-:S09]  /*0240*/  IADD3.X R5, PT, PT, RZ, R3, RZ, P0, !PT ;  /* 0x00000003ff057210 */ /* 0x000fd200007fe4ff */
.L_x_4:
[----:B------:R-:W-:Y:S01]  /*0250*/  MOV R2, UR5 ;  /* 0x0000000500027c02 */ /* 0x000fe20008000f00 */
[----:B------:R-:W2:Y:S01]  /*0260*/  LDG.E R15, desc[UR12][R4.64+-0x20] ;  /* 0xffffe00c040f7981 */ /* 0x000ea2000c1e1900 */
[----:B------:R-:W-:-:S03]  /*0270*/  MOV R3, UR6 ;  /* 0x0000000600037c02 */ /* 0x000fc60008000f00 */
[----:B------:R-:W3:Y:S01]  /*0280*/  LDG.E R17, desc[UR12][R4.64+-0x1c] ;  /* 0xffffe40c04117981 */ /* 0x000ee2000c1e1900 */
[----:B------:R-:W-:-:S03]  /*0290*/  IMAD.WIDE R2, R6, 0x4, R2 ;  /* 0x0000000406027825 */ /* 0x000fc600078e0202 */
[----:B------:R-:W4:Y:S04]  /*02a0*/  LDG.E R19, desc[UR12][R4.64+-0x18] ;  /* 0xffffe80c04137981 */ /* 0x000f28000c1e1900 */
[----:B------:R-:W2:Y:S04]  /*02b0*/  LDG.E R16, desc[UR12][R2.64+-0x20] ;  /* 0xffffe00c02107981 */ /* 0x000ea8000c1e1900 */
[----:B------:R-:W3:Y:S04]  /*02c0*/  LDG.E R24, desc[UR12][R2.64+-0x1c] ;  /* 0xffffe40c02187981 */ /* 0x000ee8000c1e1900 */
[----:B------:R-:W4:Y:S04]  /*02d0*/  LDG.E R18, desc[UR12][R2.64+-0x18] ;  /* 0xffffe80c02127981 */ /* 0x000f28000c1e1900 */
[----:B------:R-:W5:Y:S04]  /*02e0*/  LDG.E R20, desc[UR12][R4.64+-0x14] ;  /* 0xffffec0c04147981 */ /* 0x000f68000c1e1900 */
        /* <DEDUP_REMOVED lines=8> */
[----:B------:R-:W5:Y:S01]  /*0370*/  LDG.E R26, desc[UR12][R4.64+0x1c] ;  /* 0x00001c0c041a7981 */ /* 0x000f62000c1e1900 */
[----:B--2---:R-:W-:-:S03]  /*0380*/  FFMA R16, R15, R16, R14 ;  /* 0x000000100f107223 */ /* 0x004fc6000000000e */
[----:B------:R-:W2:Y:S01]  /*0390*/  LDG.E R15, desc[UR12][R4.64+-0x4] ;  /* 0xfffffc0c040f7981 */ /* 0x000ea2000c1e1900 */
[----:B---3--:R-:W-:-:S03]  /*03a0*/  FFMA R24, R17, R24, R16 ;  /* 0x0000001811187223 */ /* 0x008fc60000000010 */
[----:B------:R-:W2:Y:S01]  /*03b0*/  LDG.E R14, desc[UR12][R2.64+-0x4] ;  /* 0xfffffc0c020e7981 */ /* 0x000ea2000c1e1900 */
[----:B----4-:R-:W-:-:S03]  /*03c0*/  FFMA R25, R19, R18, R24 ;  /* 0x0000001213197223 */ /* 0x010fc60000000018 */
[----:B------:R-:W3:Y:S04]  /*03d0*/  LDG.E R16, desc[UR12][R4.64] ;  /* 0x0000000c04107981 */ /* 0x000ee8000c1e1900 */
[----:B------:R-:W3:Y:S01]  /*03e0*/  LDG.E R17, desc[UR12][R2.64] ;  /* 0x0000000c02117981 */ /* 0x000ee2000c1e1900 */
[----:B-----5:R-:W-:-:S03]  /*03f0*/  FFMA R25, R20, R21, R25 ;  /* 0x0000001514197223 */ /* 0x020fc60000000019 */
[----:B------:R-:W4:Y:S04]  /*0400*/  LDG.E R18, desc[UR12][R4.64+0x4] ;  /* 0x0000040c04127981 */ /* 0x000f28000c1e1900 */
[----:B------:R-:W4:Y:S01]  /*0410*/  LDG.E R19, desc[UR12][R2.64+0x4] ;  /* 0x0000040c02137981 */ /* 0x000f22000c1e1900 */
[----:B------:R-:W-:-:S03]  /*0420*/  FFMA R25, R22, R23, R25 ;  /* 0x0000001716197223 */ /* 0x000fc60000000019 */
[----:B------:R-:W5:Y:S04]  /*0430*/  LDG.E R20, desc[UR12][R4.64+0x8] ;  /* 0x0000080c04147981 */ /* 0x000f68000c1e1900 */
[----:B------:R-:W5:Y:S01]  /*0440*/  LDG.E R21, desc[UR12][R2.64+0x8] ;  /* 0x0000080c02157981 */ /* 0x000f62000c1e1900 */
[----:B------:R-:W-:-:S03]  /*0450*/  FFMA R25, R10, R11, R25 ;  /* 0x0000000b0a197223 */ /* 0x000fc60000000019 */
[----:B------:R-:W5:Y:S04]  /*0460*/  LDG.E R22, desc[UR12][R4.64+0xc] ;  /* 0x00000c0c04167981 */ /* 0x000f68000c1e1900 */
[----:B------:R-:W5:Y:S04]  /*0470*/  LDG.E R23, desc[UR12][R2.64+0xc] ;  /* 0x00000c0c02177981 */ /* 0x000f68000c1e1900 */
[----:B------:R-:W5:Y:S01]  /*0480*/  LDG.E R10, desc[UR12][R4.64+0x10] ;  /* 0x0000100c040a7981 */ /* 0x000f62000c1e1900 */
[----:B------:R-:W-:-:S03]  /*0490*/  FFMA R28, R12, R13, R25 ;  /* 0x0000000d0c1c7223 */ /* 0x000fc60000000019 */
[----:B------:R-:W5:Y:S04]  /*04a0*/  LDG.E R11, desc[UR12][R2.64+0x10] ;  /* 0x0000100c020b7981 */ /* 0x000f68000c1e1900 */
[----:B------:R-:W5:Y:S04]  /*04b0*/  LDG.E R24, desc[UR12][R4.64+0x14] ;  /* 0x0000140c04187981 */ /* 0x000f68000c1e1900 */
[----:B------:R-:W5:Y:S04]  /*04c0*/  LDG.E R25, desc[UR12][R2.64+0x14] ;  /* 0x0000140c02197981 */ /* 0x000f68000c1e1900 */
[----:B------:R0:W5:Y:S04]  /*04d0*/  LDG.E R13, desc[UR12][R4.64+0x18] ;  /* 0x0000180c040d7981 */ /* 0x000168000c1e1900 */
[----:B------:R-:W5:Y:S01]  /*04e0*/  LDG.E R12, desc[UR12][R2.64+0x18] ;  /* 0x0000180c020c7981 */ /* 0x000f62000c1e1900 */
[----:B------:R-:W-:-:S04]  /*04f0*/  UIADD3 UR8, UPT, UPT, UR8, 0x10, URZ ;  /* 0x0000001008087890 */ /* 0x000fc8000fffe0ff */
[----:B------:R-:W-:Y:S01]  /*0500*/  UISETP.NE.AND UP1, UPT, UR8, URZ, UPT ;  /* 0x000000ff0800728c */ /* 0x000fe2000bf25270 */
[----:B0-----:R-:W-:Y:S02]  /*0510*/  IADD3 R4, P0, PT, R4, 0x40, RZ ;  /* 0x0000004004047810 */ /* 0x001fe40007f1e0ff */
[----:B------:R-:W-:Y:S02]  /*0520*/  IADD3 R6, PT, PT, R6, 0x10, RZ ;  /* 0x0000001006067810 */ /* 0x000fe40007ffe0ff */
[----:B------:R-:W-:Y:S01]  /*0530*/  IADD3.X R5, PT, PT, RZ, R5, RZ, P0, !PT ;  /* 0x00000005ff057210 */ /* 0x000fe200007fe4ff */
[----:B--2---:R-:W-:-:S04]  /*0540*/  FFMA R15, R15, R14, R28 ;  /* 0x0000000e0f0f7223 */ /* 0x004fc8000000001c */
[----:B---3--:R-:W-:-:S04]  /*0550*/  FFMA R15, R16, R17, R15 ;  /* 0x00000011100f7223 */ /* 0x008fc8000000000f */
[----:B----4-:R-:W-:-:S04]  /*0560*/  FFMA R15, R18, R19, R15 ;  /* 0x00000013120f7223 */ /* 0x010fc8000000000f */
[----:B-----5:R-:W-:-:S04]  /*0570*/  FFMA R15, R20, R21, R15 ;  /* 0x00000015140f7223 */ /* 0x020fc8000000000f */
[----:B------:R-:W-:-:S04]  /*0580*/  FFMA R15, R22, R23, R15 ;  /* 0x00000017160f7223 */ /* 0x000fc8000000000f */
[----:B------:R-:W-:-:S04]  /*0590*/  FFMA R11, R10, R11, R15 ;  /* 0x0000000b0a0b7223 */ /* 0x000fc8000000000f */
[----:B------:R-:W-:-:S04]  /*05a0*/  FFMA R24, R24, R25, R11 ;  /* 0x0000001918187223 */ /* 0x000fc8000000000b */
[----:B------:R-:W-:-:S04]  /*05b0*/  FFMA R13, R13, R12, R24 ;  /* 0x0000000c0d0d7223 */ /* 0x000fc80000000018 */
[----:B------:R-:W-:Y:S01]  /*05c0*/  FFMA R14, R26, R27, R13 ;  /* 0x0000001b1a0e7223 */ /* 0x000fe2000000000d */
[----:B------:R-:W-:Y:S06]  /*05d0*/  BRA.U UP1, `(.L_x_4) ;  /* 0xfffffffd011c7547 */ /* 0x000fec000b83ffff */
.L_x_3:
[----:B------:R-:W-:Y:S05]  /*05e0*/  BRA.U !UP0, `(.L_x_2) ;  /* 0x0000000508687547 */ /* 0x000fea000b800000 */
[----:B------:R-:W-:Y:S02]  /*05f0*/  UISETP.GE.U32.AND UP0, UPT, UR10, 0x8, UPT ;  /* 0x000000080a00788c */ /* 0x000fe4000bf06070 */
[----:B------:R-:W-:-:S04]  /*0600*/  ULOP3.LUT UR6, UR7, 0x7, URZ, 0xc0, !UPT ;  /* 0x0000000707067892 */ /* 0x000fc8000f8ec0ff */
[----:B------:R-:W-:-:S03]  /*0610*/  UISETP.NE.AND UP1, UPT, UR6, URZ, UPT ;  /* 0x000000ff0600728c */ /* 0x000fc6000bf25270 */
[----:B------:R-:W-:Y:S08]  /*0620*/  BRA.U !UP0, `(.L_x_5) ;  /* 0x0000000108907547 */ /* 0x000ff0000b800000 */
[----:B------:R-:W0:Y:S01]  /*0630*/  LDC.64 R10, c[0x0][0x380] ;  /* 0x0000e000ff0a7b82 */ /* 0x000e220000000a00 */
[----:B------:R-:W1:Y:S01]  /*0640*/  LDCU.64 UR8, c[0x0][0x380] ;  /* 0x00007000ff0877ac */ /* 0x000e620008000a00 */
[C---:B------:R-:W-:Y:S02]  /*0650*/  IADD3 R3, PT, PT, R8.reuse, UR4, RZ ;  /* 0x0000000408037c10 */ /* 0x040fe4000fffe0ff */
[----:B------:R-:W-:Y:S02]  /*0660*/  IADD3 R6, P0, PT, R8, UR4, RZ ;  /* 0x0000000408067c10 */ /* 0x000fe4000ff1e0ff */
[----:B------:R-:W-:Y:S02]  /*0670*/  IADD3 R13, PT, PT, R9, UR4, RZ ;  /* 0x00000004090d7c10 */ /* 0x000fe4000fffe0ff */
[----:B------:R-:W2:Y:S01]  /*0680*/  LDC.64 R4, c[0x0][0x388] ;  /* 0x0000e200ff047b82 */ /* 0x000ea20000000a00 */
[----:B0-----:R-:W-:Y:S01]  /*0690*/  IMAD.WIDE.U32 R10, R3, 0x4, R10 ;  /* 0x00000004030a7825 */ /* 0x001fe200078e000a */
[----:B------:R-:W-:-:S02]  /*06a0*/  IADD3.X R3, PT, PT, RZ, RZ, RZ, P0, !PT ;  /* 0x000000ffff037210 */ /* 0x000fc400007fe4ff */
[C---:B-1----:R-:W-:Y:S02]  /*06b0*/  LEA R2, P0, R6.reuse, UR8, 0x2 ;  /* 0x0000000806027c11 */ /* 0x042fe4000f8010ff */
[----:B------:R-:W3:Y:S02]  /*06c0*/  LDG.E R15, desc[UR12][R10.64] ;  /* 0x0000000c0a0f7981 */ /* 0x000ee4000c1e1900 */
[----:B------:R-:W-:Y:S01]  /*06d0*/  LEA.HI.X R3, R6, UR9, R3, 0x2, P0 ;  /* 0x0000000906037c11 */ /* 0x000fe200080f1403 */
[----:B--2---:R-:W-:-:S04]  /*06e0*/  IMAD.WIDE R4, R13, 0x4, R4 ;  /* 0x000000040d047825 */ /* 0x004fc800078e0204 */
[----:B------:R-:W2:Y:S04]  /*06f0*/  LDG.E R18, desc[UR12][R2.64+0x4] ;  /* 0x0000040c02127981 */ /* 0x000ea8000c1e1900 */
[----:B------:R-:W3:Y:S04]  /*0700*/  LDG.E R16, desc[UR12][R4.64] ;  /* 0x0000000c04107981 */ /* 0x000ee8000c1e1900 */
[----:B------:R-:W2:Y:S04]  /*0710*/  LDG.E R17, desc[UR12][R4.64+0x4] ;  /* 0x0000040c04117981 */ /* 0x000ea8000c1e1900 */
[----:B------:R-:W4:Y:S04]  /*0720*/  LDG.E R19, desc[UR12][R4.64+0x8] ;  /* 0x0000080c04137981 */ /* 0x000f28000c1e1900 */
        /* <DEDUP_REMOVED lines=11> */
[----:B------:R-:W-:Y:S01]  /*07e0*/  UIADD3 UR4, UPT, UPT, UR4, 0x8, URZ ;  /* 0x0000000804047890 */ /* 0x000fe2000fffe0ff */
[----:B---3--:R-:W-:-:S04]  /*07f0*/  FFMA R15, R15, R16, R14 ;  /* 0x000000100f0f7223 */ /* 0x008fc8000000000e */
[----:B--2---:R-:W-:-:S04]  /*0800*/  FFMA R15, R18, R17, R15 ;  /* 0x00000011120f7223 */ /* 0x004fc8000000000f */
[----:B----4-:R-:W-:-:S04]  /*0810*/  FFMA R15, R20, R19, R15 ;  /* 0x00000013140f7223 */ /* 0x010fc8000000000f */
[----:B-----5:R-:W-:-:S04]  /*0820*/  FFMA R15, R22, R21, R15 ;  /* 0x00000015160f7223 */ /* 0x020fc8000000000f */
[----:B------:R-:W-:-:S04]  /*0830*/  FFMA R15, R24, R23, R15 ;  /* 0x00000017180f7223 */ /* 0x000fc8000000000f */
[----:B------:R-:W-:-:S04]  /*0840*/  FFMA R13, R12, R13, R15 ;  /* 0x0000000d0c0d7223 */ /* 0x000fc8000000000f */
[----:B------:R-:W-:-:S04]  /*0850*/  FFMA R11, R6, R11, R13 ;  /* 0x0000000b060b7223 */ /* 0x000fc8000000000d */
[----:B------:R-:W-:-:S07]  /*0860*/  FFMA R14, R10, R25, R11 ;  /* 0x000000190a0e7223 */ /* 0x000fce000000000b */
.L_x_5:
        /* <DEDUP_REMOVED lines=13> */
[----:B-1----:R-:W-:-:S03]  /*0940*/  LEA R2, P0, R6, UR6, 0x2 ;  /* 0x0000000606027c11 */ /* 0x002fc6000f8010ff */
[----:B------:R-:W3:Y:S01]  /*0950*/  LDG.E R11, desc[UR12][R10.64] ;  /* 0x0000000c0a0b7981 */ /* 0x000ee2000c1e1900 */
        /* <DEDUP_REMOVED lines=8> */
[----:B------:R-:W5:Y:S01]  /*09e0*/  LDG.E R18, desc[UR12][R4.64+0xc] ;  /* 0x00000c0c04127981 */ /* 0x000f62000c1e1900 */
[----:B------:R-:W-:Y:S01]  /*09f0*/  UIADD3 UR4, UPT, UPT, UR4, 0x4, URZ ;  /* 0x0000000404047890 */ /* 0x000fe2000fffe0ff */
[----:B---3--:R-:W-:-:S04]  /*0a00*/  FFMA R6, R11, R6, R14 ;  /* 0x000000060b067223 */ /* 0x008fc8000000000e */
[----:B--2---:R-:W-:-:S04]  /*0a10*/  FFMA R6, R13, R12, R6 ;  /* 0x0000000c0d067223 */ /* 0x004fc80000000006 */
[----:B----4-:R-:W-:-:S04]  /*0a20*/  FFMA R6, R15, R16, R6 ;  /* 0x000000100f067223 */ /* 0x010fc80000000006 */
[----:B-----5:R-:W-:-:S07]  /*0a30*/  FFMA R14, R17, R18, R6 ;  /* 0x00000012110e7223 */ /* 0x020fce0000000006 */
.L_x_6:
[----:B------:R-:W-:Y:S05]  /*0a40*/  BRA.U !UP1, `(.L_x_2) ;  /* 0x0000000109507547 */ /* 0x000fea000b800000 */
[----:B------:R-:W0:Y:S01]  /*0a50*/  LDC.64 R4, c[0x0][0x380] ;  /* 0x0000e000ff047b82 */ /* 0x000e220000000a00 */
[----:B------:R-:W-:Y:S01]  /*0a60*/  IADD3 R11, PT, PT, R8, UR4, RZ ;  /* 0x00000004080b7c10 */ /* 0x000fe2000fffe0ff */
[----:B------:R-:W-:-:S06]  /*0a70*/  UIADD3 UR5, UPT, UPT, -UR5, URZ, URZ ;  /* 0x000000ff05057290 */ /* 0x000fcc000fffe1ff */
[----:B------:R-:W1:Y:S01]  /*0a80*/  LDC.64 R2, c[0x0][0x388] ;  /* 0x0000e200ff027b82 */ /* 0x000e620000000a00 */
[----:B0-----:R-:W-:Y:S01]  /*0a90*/  IMAD.WIDE.U32 R4, R11, 0x4, R4 ;  /* 0x000000040b047825 */ /* 0x001fe200078e0004 */
[----:B------:R-:W-:Y:S02]  /*0aa0*/  IADD3 R11, PT, PT, R9, UR4, RZ ;  /* 0x00000004090b7c10 */ /* 0x000fe4000fffe0ff */
[----:B------:R-:W-:Y:S02]  /*0ab0*/  MOV R6, R4 ;  /* 0x0000000400067202 */ /* 0x000fe40000000f00 */
[----:B------:R-:W-:-:S07]  /*0ac0*/  MOV R13, R5 ;  /* 0x00000005000d7202 */ /* 0x000fce0000000f00 */
.L_x_7:
[----:B-1----:R-:W-:Y:S01]  /*0ad0*/  IMAD.WIDE R4, R11, 0x4, R2 ;  /* 0x000000040b047825 */ /* 0x002fe200078e0202 */
[----:B------:R-:W-:Y:S02]  /*0ae0*/  MOV R9, R13 ;  /* 0x0000000d00097202 */ /* 0x000fe40000000f00 */
[----:B------:R-:W-:-:S03]  /*0af0*/  MOV R8, R6 ;  /* 0x0000000600087202 */ /* 0x000fc60000000f00 */
[----:B------:R-:W2:Y:S04]  /*0b00*/  LDG.E R4, desc[UR12][R4.64] ;  /* 0x0000000c04047981 */ /* 0x000ea8000c1e1900 */
[----:B------:R-:W2:Y:S01]  /*0b10*/  LDG.E R9, desc[UR12][R8.64] ;  /* 0x0000000c08097981 */ /* 0x000ea2000c1e1900 */
[----:B------:R-:W-:Y:S01]  /*0b20*/  UIADD3 UR5, UPT, UPT, UR5, 0x1, URZ ;  /* 0x0000000105057890 */ /* 0x000fe2000fffe0ff */
[----:B------:R-:W-:Y:S02]  /*0b30*/  IADD3 R6, P0, PT, R6, 0x4, RZ ;  /* 0x0000000406067810 */ /* 0x000fe40007f1e0ff */
[----:B------:R-:W-:Y:S01]  /*0b40*/  IADD3 R11, PT, PT, R11, 0x1, RZ ;  /* 0x000000010b0b7810 */ /* 0x000fe20007ffe0ff */
[----:B------:R-:W-:Y:S01]  /*0b50*/  UISETP.NE.AND UP0, UPT, UR5, URZ, UPT ;  /* 0x000000ff0500728c */ /* 0x000fe2000bf05270 */
[----:B------:R-:W-:Y:S01]  /*0b60*/  IADD3.X R13, PT, PT, RZ, R13, RZ, P0, !PT ;  /* 0x0000000dff0d7210 */ /* 0x000fe200007fe4ff */
[----:B--2---:R-:W-:-:S07]  /*0b70*/  FFMA R14, R9, R4, R14 ;  /* 0x00000004090e7223 */ /* 0x004fce000000000e */
[----:B------:R-:W-:Y:S05]  /*0b80*/  BRA.U UP0, `(.L_x_7) ;  /* 0xfffffffd00d07547 */ /* 0x000fea000b83ffff */
.L_x_2:
[----:B------:R-:W0:Y:S01]  /*0b90*/  LDC.64 R2, c[0x0][0x390] ;  /* 0x0000e400ff027b82 */ /* 0x000e220000000a00 */
[----:B------:R-:W-:-:S04]  /*0ba0*/  IMAD R7, R7, UR11, R0 ;  /* 0x0000000b07077c24 */ /* 0x000fc8000f8e0200 */
[----:B0-----:R-:W-:-:S05]  /*0bb0*/  IMAD.WIDE R2, R7, 0x4, R2 ;  /* 0x0000000407027825 */ /* 0x001fca00078e0202 */
[----:B------:R-:W-:Y:S01]  /*0bc0*/  STG.E desc[UR12][R2.64], R14 ;  /* 0x0000000e02007986 */ /* 0x000fe2000c10190c */
[----:B------:R-:W-:Y:S05]  /*0bd0*/  EXIT ;  /* 0x000000000000794d */ /* 0x000fea0003800000 */
.L_x_8:
        /* <DEDUP_REMOVED lines=10> */
.L_x_70:


//--------------------- .text._Z10matmul_aTbPfS_S_iii --------------------------
	.section	.text._Z10matmul_aTbPfS_S_iii,"ax",@progbits
	.align	128
        .global         _Z10matmul_aTbPfS_S_iii
        .type           _Z10matmul_aTbPfS_S_iii,@function
        .size           _Z10matmul_aTbPfS_S_iii,(.L_x_71 - _Z10matmul_aTbPfS_S_iii)
        .other          _Z10matmul_aTbPfS_S_iii,@"STO_CUDA_ENTRY STV_DEFAULT"
_Z10matmul_aTbPfS_S_iii:
.text._Z10matmul_aTbPfS_S_iii:
[----:B------:R-:W-:Y:S01]  /*0000*/  LDC R1, c[0x0][0x37c] ;  /* 0x0000df00ff017b82 */ /* 0x000fe20000000800 */
[----:B------:R-:W0:Y:S07]  /*0010*/  S2R R6, SR_TID.X ;  /* 0x0000000000067919 */ /* 0x000e2e0000002100 */
[----:B------:R-:W1:Y:S01]  /*0020*/  LDC R5, c[0x0][0x364] ;  /* 0x0000d900ff057b82 */ /* 0x000e620000000800 */
[----:B------:R-:W1:Y:S07]  /*0030*/  S2R R4, SR_TID.Y ;  /* 0x0000000000047919 */ /* 0x000e6e0000002200 */
[----:B------:R-:W0:Y:S08]  /*0040*/  S2UR UR5, SR_CTAID.X ;  /* 0x00000000000579c3 */ /* 0x000e300000002500 */
[----:B------:R-:W0:Y:S08]  /*0050*/  LDC R3, c[0x0][0x360] ;  /* 0x0000d800ff037b82 */ /* 0x000e300000000800 */
[----:B------:R-:W1:Y:S08]  /*0060*/  S2UR UR4, SR_CTAID.Y ;  /* 0x00000000000479c3 */ /* 0x000e700000002600 */
[----:B------:R-:W2:Y:S08]  /*0070*/  LDC R0, c[0x0][0x3a0] ;  /* 0x0000e800ff007b82 */ /* 0x000eb00000000800 */
[----:B------:R-:W3:Y:S01]  /*0080*/  LDC R2, c[0x0][0x39c] ;  /* 0x0000e700ff027b82 */ /* 0x000ee20000000800 */
[----:B0-----:R-:W-:-:S02]  /*0090*/  IMAD R3, R3, UR5, R6 ;  /* 0x0000000503037c24 */ /* 0x001fc4000f8e0206 */
[----:B-1----:R-:W-:-:S03]  /*00a0*/  IMAD R5, R5, UR4, R4 ;  /* 0x0000000405057c24 */ /* 0x002fc6000f8e0204 */
[----:B--2---:R-:W-:-:S04]  /*00b0*/  ISETP.GE.AND P0, PT, R3, R0, PT ;  /* 0x000000000300720c */ /* 0x004fc80003f06270 */
[----:B---3--:R-:W-:-:S13]  /*00c0*/  ISETP.GE.OR P0, PT, R5, R2, P0 ;  /* 0x000000020500720c */ /* 0x008fda0000706670 */
[----:B------:R-:W-:Y:S05]  /*00d0*/  @P0 EXIT ;  /* 0x000000000000094d */ /* 0x000fea0003800000 */
[----:B------:R-:W0:Y:S01]  /*00e0*/  LDC R4, c[0x0][0x398] ;  /* 0x0000e600ff047b82 */ /* 0x000e220000000800 */
[----:B------:R-:W1:Y:S01]  /*00f0*/  LDCU.64 UR4, c[0x0][0x358] ;  /* 0x00006b00ff0477ac */ /* 0x000e620008000a00 */
[----:B------:R-:W-:Y:S01]  /*0100*/  HFMA2 R29, -RZ, RZ, 0, 0 ;  /* 0x00000000ff1d7431 */ /* 0x000fe200000001ff */
[----:B0-----:R-:W-:-:S13]  /*0110*/  ISETP.GE.AND P0, PT, R4, 0x1, PT ;  /* 0x000000010400780c */ /* 0x001fda0003f06270 */
[----:B-1----:R-:W-:Y:S05]  /*0120*/  @!P0 BRA `(.L_x_9) ;  /* 0x0000000400d08947 */ /* 0x002fea0003800000 */
[C---:B------:R-:W-:Y:S02]  /*0130*/  ISETP.GE.U32.AND P1, PT, R4.reuse, 0x8, PT ;  /* 0x000000080400780c */ /* 0x040fe40003f26070 */
[----:B------:R-:W-:Y:S02]  /*0140*/  LOP3.LUT R6, R4, 0x7, RZ, 0xc0, !PT ;  /* 0x0000000704067812 */ /* 0x000fe400078ec0ff */
[----:B------:R-:W-:Y:S02]  /*0150*/  MOV R29, RZ ;  /* 0x000000ff001d7202 */ /* 0x000fe40000000f00 */
[----:B------:R-:W-:Y:S02]  /*0160*/  ISETP.NE.AND P0, PT, R6, RZ, PT ;  /* 0x000000ff0600720c */ /* 0x000fe40003f05270 */
[----:B------:R-:W-:-:S05]  /*0170*/  MOV R8, RZ ;  /* 0x000000ff00087202 */ /* 0x000fca0000000f00 */
[----:B------:R-:W-:Y:S06]  /*0180*/  @!P1 BRA `(.L_x_10) ;  /* 0x0000000000d09947 */ /* 0x000fec0003800000 */
[----:B------:R-:W-:Y:S02]  /*0190*/  LOP3.LUT R8, R4, 0x7ffffff8, RZ, 0xc0, !PT ;  /* 0x7ffffff804087812 */ /* 0x000fe400078ec0ff */
[----:B------:R-:W-:Y:S02]  /*01a0*/  MOV R29, RZ ;  /* 0x000000ff001d7202 */ /* 0x000fe40000000f00 */
[----:B------:R-:W-:Y:S02]  /*01b0*/  MOV R9, R5 ;  /* 0x0000000500097202 */ /* 0x000fe40000000f00 */
[----:B------:R-:W-:Y:S02]  /*01c0*/  MOV R7, R3 ;  /* 0x0000000300077202 */ /* 0x000fe40000000f00 */
[----:B------:R-:W-:-:S07]  /*01d0*/  IADD3 R10, PT, PT, -R8, RZ, RZ ;  /* 0x000000ff080a7210 */ /* 0x000fce0007ffe1ff */
.L_x_11:
[----:B------:R-:W0:Y:S08]  /*01e0*/  LDC.64 R14, c[0x0][0x380] ;  /* 0x0000e000ff0e7b82 */ /* 0x000e300000000a00 */
[----:B------:R-:W1:Y:S01]  /*01f0*/  LDC.64 R26, c[0x0][0x388] ;  /* 0x0000e200ff1a7b82 */ /* 0x000e620000000a00 */
[----:B0-----:R-:W-:-:S05]  /*0200*/  IMAD.WIDE R14, R9, 0x4, R14 ;  /* 0x00000004090e7825 */ /* 0x001fca00078e020e */
[----:B------:R0:W2:Y:S01]  /*0210*/  LDG.E R22, desc[UR4][R14.64] ;  /* 0x000000040e167981 */ /* 0x0000a2000c1e1900 */
[----:B-1----:R-:W-:-:S05]  /*0220*/  IMAD.WIDE R26, R7, 0x4, R26 ;  /* 0x00000004071a7825 */ /* 0x002fca00078e021a */
[----:B------:R-:W2:Y:S01]  /*0230*/  LDG.E R11, desc[UR4][R26.64] ;  /* 0x000000041a0b7981 */ /* 0x000ea2000c1e1900 */
[----:B0-----:R-:W-:-:S04]  /*0240*/  IMAD.WIDE R14, R2, 0x4, R14 ;  /* 0x00000004020e7825 */ /* 0x001fc800078e020e */
[----:B------:R-:W-:Y:S01]  /*0250*/  IMAD.WIDE R20, R0, 0x4, R26 ;  /* 0x0000000400147825 */ /* 0x000fe200078e021a */
[----:B------:R-:W3:Y:S03]  /*0260*/  LDG.E R28, desc[UR4][R14.64] ;  /* 0x000000040e1c7981 */ /* 0x000ee6000c1e1900 */
[----:B------:R-:W-:Y:S01]  /*0270*/  IMAD.WIDE R24, R2, 0x4, R14 ;  /* 0x0000000402187825 */ /* 0x000fe200078e020e */
[----:B------:R-:W3:Y:S03]  /*0280*/  LDG.E R27, desc[UR4][R20.64] ;  /* 0x00000004141b7981 */ /* 0x000ee6000c1e1900 */
[----:B------:R-:W-:-:S04]  /*0290*/  IMAD.WIDE R12, R0, 0x4, R20 ;  /* 0x00000004000c7825 */ /* 0x000fc800078e0214 */
[C---:B------:R-:W-:Y:S01]  /*02a0*/  IMAD.WIDE R16, R2.reuse, 0x4, R24 ;  /* 0x0000000402107825 */ /* 0x040fe200078e0218 */
[----:B------:R-:W4:Y:S04]  /*02b0*/  LDG.E R26, desc[UR4][R12.64] ;  /* 0x000000040c1a7981 */ /* 0x000f28000c1e1900 */
[----:B------:R0:W5:Y:S01]  /*02c0*/  LDG.E R23, desc[UR4][R16.64] ;  /* 0x0000000410177981 */ /* 0x000162000c1e1900 */
[----:B------:R-:W-:-:S03]  /*02d0*/  IMAD.WIDE R18, R2, 0x4, R16 ;  /* 0x0000000402127825 */ /* 0x000fc600078e0210 */
[----:B------:R-:W4:Y:S01]  /*02e0*/  LDG.E R25, desc[UR4][R24.64] ;  /* 0x0000000418197981 */ /* 0x000f22000c1e1900 */
[----:B0-----:R-:W-:-:S03]  /*02f0*/  IMAD.WIDE R16, R0, 0x4, R12 ;  /* 0x0000000400107825 */ /* 0x001fc600078e020c */
[----:B------:R0:W5:Y:S01]  /*0300*/  LDG.E R21, desc[UR4][R18.64] ;  /* 0x0000000412157981 */ /* 0x000162000c1e1900 */
[----:B------:R-:W-:-:S03]  /*0310*/  IMAD.WIDE R14, R2, 0x4, R18 ;  /* 0x00000004020e7825 */ /* 0x000fc600078e0212 */
[----:B------:R1:W5:Y:S04]  /*0320*/  LDG.E R24, desc[UR4][R16.64] ;  /* 0x0000000410187981 */ /* 0x000368000c1e1900 */
[----:B------:R1:W5:Y:S01]  /*0330*/  LDG.E R13, desc[UR4][R14.64] ;  /* 0x000000040e0d7981 */ /* 0x000362000c1e1900 */
[----:B0-----:R-:W-:-:S04]  /*0340*/  IMAD.WIDE R18, R0, 0x4, R16 ;  /* 0x0000000400127825 */ /* 0x001fc800078e0210 */
[----:B-1----:R-:W-:-:S04]  /*0350*/  IMAD.WIDE R16, R0, 0x4, R18 ;  /* 0x0000000400107825 */ /* 0x002fc800078e0212 */
[C---:B------:R-:W-:Y:S01]  /*0360*/  IMAD.WIDE R14, R2.reuse, 0x4, R14 ;  /* 0x00000004020e7825 */ /* 0x040fe200078e020e */
[----:B------:R-:W5:Y:S04]  /*0370*/  LDG.E R20, desc[UR4][R16.64] ;  /* 0x0000000410147981 */ /* 0x000f68000c1e1900 */
[----:B------:R0:W5:Y:S02]  /*0380*/  LDG.E R12, desc[UR4][R14.64] ;  /* 0x000000040e0c7981 */ /* 0x000164000c1e1900 */
[----:B0-----:R-:W-:-:S04]  /*0390*/  IMAD.WIDE R14, R2, 0x4, R14 ;  /* 0x00000004020e7825 */ /* 0x001fc800078e020e */
[----:B--2---:R-:W-:Y:S02]  /*03a0*/  FFMA R11, R22, R11, R29 ;  /* 0x0000000b160b7223 */ /* 0x004fe4000000001d */
[----:B------:R0:W2:Y:S04]  /*03b0*/  LDG.E R22, desc[UR4][R18.64] ;  /* 0x0000000412167981 */ /* 0x0000a8000c1e1900 */
[----:B------:R-:W2:Y:S01]  /*03c0*/  LDG.E R29, desc[UR4][R14.64] ;  /* 0x000000040e1d7981 */ /* 0x000ea2000c1e1900 */
[----:B0-----:R-:W-:-:S05]  /*03d0*/  IMAD.WIDE R18, R0, 0x4, R16 ;  /* 0x0000000400127825 */ /* 0x001fca00078e0210 */
[----:B------:R0:W2:Y:S02]  /*03e0*/  LDG.E R17, desc[UR4][R18.64] ;  /* 0x0000000412117981 */ /* 0x0000a4000c1e1900 */
[----:B0-----:R-:W-:-:S06]  /*03f0*/  IMAD.WIDE R18, R0, 0x4, R18 ;  /* 0x0000000400127825 */ /* 0x001fcc00078e0212 */
[----:B------:R-:W2:Y:S01]  /*0400*/  LDG.E R18, desc[UR4][R18.64] ;  /* 0x0000000412127981 */ /* 0x000ea2000c1e1900 */
[----:B---3--:R-:W-:Y:S01]  /*0410*/  FFMA R28, R28, R27, R11 ;  /* 0x0000001b1c1c7223 */ /* 0x008fe2000000000b */
[----:B------:R-:W-:-:S03]  /*0420*/  IADD3 R10, PT, PT, R10, 0x8, RZ ;  /* 0x000000080a0a7810 */ /* 0x000fc60007ffe0ff */
[----:B----4-:R-:W-:Y:S01]  /*0430*/  FFMA R26, R25, R26, R28 ;  /* 0x0000001a191a7223 */ /* 0x010fe2000000001c */
[----:B------:R-:W-:-:S03]  /*0440*/  ISETP.NE.AND P1, PT, R10, RZ, PT ;  /* 0x000000ff0a00720c */ /* 0x000fc60003f25270 */
[----:B-----5:R-:W-:Y:S01]  /*0450*/  FFMA R24, R23, R24, R26 ;  /* 0x0000001817187223 */ /* 0x020fe2000000001a */
[----:B------:R-:W-:Y:S02]  /*0460*/  LEA R9, R2, R9, 0x3 ;  /* 0x0000000902097211 */ /* 0x000fe400078e18ff */
[----:B------:R-:W-:Y:S01]  /*0470*/  LEA R7, R0, R7, 0x3 ;  /* 0x0000000700077211 */ /* 0x000fe200078e18ff */
[----:B--2---:R-:W-:-:S04]  /*0480*/  FFMA R22, R21, R22, R24 ;  /* 0x0000001615167223 */ /* 0x004fc80000000018 */
[----:B------:R-:W-:-:S04]  /*0490*/  FFMA R13, R13, R20, R22 ;  /* 0x000000140d0d7223 */ /* 0x000fc80000000016 */
[----:B------:R-:W-:-:S04]  /*04a0*/  FFMA R12, R12, R17, R13 ;  /* 0x000000110c0c7223 */ /* 0x000fc8000000000d */
[----:B------:R-:W-:Y:S01]  /*04b0*/  FFMA R29, R29, R18, R12 ;  /* 0x000000121d1d7223 */ /* 0x000fe2000000000c */
[----:B------:R-:W-:Y:S06]  /*04c0*/  @P1 BRA `(.L_x_11) ;  /* 0xfffffffc00441947 */ /* 0x000fec000383ffff */
.L_x_10:
[----:B------:R-:W-:Y:S05]  /*04d0*/  @!P0 BRA `(.L_x_9) ;  /* 0x0000000000e48947 */ /* 0x000fea0003800000 */
[----:B------:R-:W-:Y:S02]  /*04e0*/  ISETP.GE.U32.AND P0, PT, R6, 0x4, PT ;  /* 0x000000040600780c */ /* 0x000fe40003f06070 */
[----:B------:R-:W-:-:S04]  /*04f0*/  LOP3.LUT R9, R4, 0x3, RZ, 0xc0, !PT ;  /* 0x0000000304097812 */ /* 0x000fc800078ec0ff */
[----:B------:R-:W-:-:S07]  /*0500*/  ISETP.NE.AND P1, PT, R9, RZ, PT ;  /* 0x000000ff0900720c */ /* 0x000fce0003f25270 */
[----:B------:R-:W-:Y:S06]  /*0510*/  @!P0 BRA `(.L_x_12) ;  /* 0x0000000000648947 */ /* 0x000fec0003800000 */
[----:B------:R-:W0:Y:S01]  /*0520*/  LDC.64 R20, c[0x0][0x380] ;  /* 0x0000e000ff147b82 */ /* 0x000e220000000a00 */
[C---:B------:R-:W-:Y:S02]  /*0530*/  IMAD R7, R8.reuse, R2, R5 ;  /* 0x0000000208077224 */ /* 0x040fe400078e0205 */
[----:B------:R-:W-:-:S05]  /*0540*/  IMAD R11, R8, R0, R3 ;  /* 0x00000000080b7224 */ /* 0x000fca00078e0203 */
[----:B------:R-:W1:Y:S01]  /*0550*/  LDC.64 R22, c[0x0][0x388] ;  /* 0x0000e200ff167b82 */ /* 0x000e620000000a00 */
[----:B0-----:R-:W-:-:S04]  /*0560*/  IMAD.WIDE R20, R7, 0x4, R20 ;  /* 0x0000000407147825 */ /* 0x001fc800078e0214 */
[----:B-1----:R-:W-:-:S04]  /*0570*/  IMAD.WIDE R22, R11, 0x4, R22 ;  /* 0x000000040b167825 */ /* 0x002fc800078e0216 */
[----:B------:R-:W-:Y:S02]  /*0580*/  IMAD.WIDE R10, R2, 0x4, R20 ;  /* 0x00000004020a7825 */ /* 0x000fe400078e0214 */
[----:B------:R-:W2:Y:S02]  /*0590*/  LDG.E R20, desc[UR4][R20.64] ;  /* 0x0000000414147981 */ /* 0x000ea4000c1e1900 */
[----:B------:R-:W-:Y:S02]  /*05a0*/  IMAD.WIDE R12, R0, 0x4, R22 ;  /* 0x00000004000c7825 */ /* 0x000fe400078e0216 */
[----:B------:R-:W2:Y:S02]  /*05b0*/  LDG.E R22, desc[UR4][R22.64] ;  /* 0x0000000416167981 */ /* 0x000ea4000c1e1900 */
[----:B------:R-:W-:Y:S02]  /*05c0*/  IMAD.WIDE R14, R2, 0x4, R10 ;  /* 0x00000004020e7825 */ /* 0x000fe400078e020a */
[----:B------:R-:W3:Y:S02]  /*05d0*/  LDG.E R11, desc[UR4][R10.64] ;  /* 0x000000040a0b7981 */ /* 0x000ee4000c1e1900 */
[----:B------:R-:W-:-:S02]  /*05e0*/  IMAD.WIDE R6, R0, 0x4, R12 ;  /* 0x0000000400067825 */ /* 0x000fc400078e020c */
[----:B------:R-:W3:Y:S02]  /*05f0*/  LDG.E R12, desc[UR4][R12.64] ;  /* 0x000000040c0c7981 */ /* 0x000ee4000c1e1900 */
[----:B------:R-:W-:Y:S02]  /*0600*/  IMAD.WIDE R16, R2, 0x4, R14 ;  /* 0x0000000402107825 */ /* 0x000fe400078e020e */
[----:B------:R-:W4:Y:S02]  /*0610*/  LDG.E R25, desc[UR4][R14.64] ;  /* 0x000000040e197981 */ /* 0x000f24000c1e1900 */
[----:B------:R-:W-:Y:S02]  /*0620*/  IMAD.WIDE R18, R0, 0x4, R6 ;  /* 0x0000000400127825 */ /* 0x000fe400078e0206 */
[----:B------:R-:W4:Y:S04]  /*0630*/  LDG.E R6, desc[UR4][R6.64] ;  /* 0x0000000406067981 */ /* 0x000f28000c1e1900 */
[----:B------:R-:W5:Y:S04]  /*0640*/  LDG.E R17, desc[UR4][R16.64] ;  /* 0x0000000410117981 */ /* 0x000f68000c1e1900 */
[----:B------:R-:W5:Y:S01]  /*0650*/  LDG.E R18, desc[UR4][R18.64] ;  /* 0x0000000412127981 */ /* 0x000f62000c1e1900 */
[----:B------:R-:W-:Y:S01]  /*0660*/  IADD3 R8, PT, PT, R8, 0x4, RZ ;  /* 0x0000000408087810 */ /* 0x000fe20007ffe0ff */
[----:B--2---:R-:W-:-:S04]  /*0670*/  FFMA R20, R20, R22, R29 ;  /* 0x0000001614147223 */ /* 0x004fc8000000001d */
[----:B---3--:R-:W-:-:S04]  /*0680*/  FFMA R20, R11, R12, R20 ;  /* 0x0000000c0b147223 */ /* 0x008fc80000000014 */
[----:B----4-:R-:W-:-:S04]  /*0690*/  FFMA R20, R25, R6, R20 ;  /* 0x0000000619147223 */ /* 0x010fc80000000014 */
[----:B-----5:R-:W-:-:S07]  /*06a0*/  FFMA R29, R17, R18, R20 ;  /* 0x00000012111d7223 */ /* 0x020fce0000000014 */
.L_x_12:
[----:B------:R-:W-:Y:S05]  /*06b0*/  @!P1 BRA `(.L_x_9) ;  /* 0x00000000006c9947 */ /* 0x000fea0003800000 */
[----:B------:R-:W0:Y:S01]  /*06c0*/  LDC.64 R14, c[0x0][0x380] ;  /* 0x0000e000ff0e7b82 */ /* 0x000e220000000a00 */
[----:B------:R-:W-:Y:S02]  /*06d0*/  ISETP.NE.AND P0, PT, R9, 0x1, PT ;  /* 0x000000010900780c */ /* 0x000fe40003f05270 */
[----:B------:R-:W-:-:S04]  /*06e0*/  LOP3.LUT R4, R4, 0x1, RZ, 0xc0, !PT ;  /* 0x0000000104047812 */ /* 0x000fc800078ec0ff */
[----:B------:R-:W-:Y:S01]  /*06f0*/  ISETP.NE.U32.AND P1, PT, R4, 0x1, PT ;  /* 0x000000010400780c */ /* 0x000fe20003f25070 */
[----:B------:R-:W1:Y:S06]  /*0700*/  LDC.64 R12, c[0x0][0x388] ;  /* 0x0000e200ff0c7b82 */ /* 0x000e6c0000000a00 */
[C---:B------:R-:W-:Y:S02]  /*0710*/  @P0 IMAD R17, R8.reuse, R2, R5 ;  /* 0x0000000208110224 */ /* 0x040fe400078e0205 */
[----:B------:R-:W2:Y:S01]  /*0720*/  LDC.64 R6, c[0x0][0x380] ;  /* 0x0000e000ff067b82 */ /* 0x000ea20000000a00 */
[C---:B------:R-:W-:Y:S01]  /*0730*/  @P0 IMAD R9, R8.reuse, R0, R3 ;  /* 0x0000000008090224 */ /* 0x040fe200078e0203 */
[----:B------:R-:W-:-:S06]  /*0740*/  @P0 IADD3 R8, PT, PT, R8, 0x2, RZ ;  /* 0x0000000208080810 */ /* 0x000fcc0007ffe0ff */
[----:B------:R-:W3:Y:S01]  /*0750*/  LDC.64 R10, c[0x0][0x388] ;  /* 0x0000e200ff0a7b82 */ /* 0x000ee20000000a00 */
[----:B0-----:R-:W-:-:S04]  /*0760*/  @P0 IMAD.WIDE R16, R17, 0x4, R14 ;  /* 0x0000000411100825 */ /* 0x001fc800078e020e */
[----:B-1----:R-:W-:Y:S01]  /*0770*/  @P0 IMAD.WIDE R12, R9, 0x4, R12 ;  /* 0x00000004090c0825 */ /* 0x002fe200078e020c */
[----:B------:R-:W4:Y:S03]  /*0780*/  @P0 LDG.E R4, desc[UR4][R16.64] ;  /* 0x0000000410040981 */ /* 0x000f26000c1e1900 */
[C---:B------:R-:W-:Y:S02]  /*0790*/  @!P1 IMAD R19, R8.reuse, R2, R5 ;  /* 0x0000000208139224 */ /* 0x040fe400078e0205 */
[----:B------:R-:W-:Y:S02]  /*07a0*/  @!P1 IMAD R21, R8, R0, R3 ;  /* 0x0000000008159224 */ /* 0x000fe400078e0203 */
[----:B------:R-:W-:-:S04]  /*07b0*/  @P0 IMAD.WIDE R14, R2, 0x4, R16 ;  /* 0x00000004020e0825 */ /* 0x000fc800078e0210 */
[----:B------:R-:W-:Y:S02]  /*07c0*/  @P0 IMAD.WIDE R8, R0, 0x4, R12 ;  /* 0x0000000400080825 */ /* 0x000fe400078e020c */
[----:B------:R-:W4:Y:S02]  /*07d0*/  @P0 LDG.E R12, desc[UR4][R12.64] ;  /* 0x000000040c0c0981 */ /* 0x000f24000c1e1900 */
[----:B--2---:R-:W-:Y:S02]  /*07e0*/  @!P1 IMAD.WIDE R6, R19, 0x4, R6 ;  /* 0x0000000413069825 */ /* 0x004fe400078e0206 */
[----:B------:R-:W2:Y:S02]  /*07f0*/  @P0 LDG.E R15, desc[UR4][R14.64] ;  /* 0x000000040e0f0981 */ /* 0x000ea4000c1e1900 */
[----:B---3--:R-:W-:Y:S02]  /*0800*/  @!P1 IMAD.WIDE R10, R21, 0x4, R10 ;  /* 0x00000004150a9825 */ /* 0x008fe400078e020a */
[----:B------:R-:W2:Y:S04]  /*0810*/  @P0 LDG.E R8, desc[UR4][R8.64] ;  /* 0x0000000408080981 */ /* 0x000ea8000c1e1900 */
[----:B------:R-:W3:Y:S04]  /*0820*/  @!P1 LDG.E R6, desc[UR4][R6.64] ;  /* 0x0000000406069981 */ /* 0x000ee8000c1e1900 */
[----:B------:R-:W3:Y:S01]  /*0830*/  @!P1 LDG.E R10, desc[UR4][R10.64] ;  /* 0x000000040a0a9981 */ /* 0x000ee2000c1e1900 */
[----:B----4-:R-:W-:-:S04]  /*0840*/  @P0 FFMA R4, R4, R12, R29 ;  /* 0x0000000c04040223 */ /* 0x010fc8000000001d */
[----:B--2---:R-:W-:-:S04]  /*0850*/  @P0 FFMA R29, R15, R8, R4 ;  /* 0x000000080f1d0223 */ /* 0x004fc80000000004 */
[----:B---3--:R-:W-:-:S07]  /*0860*/  @!P1 FFMA R29, R6, R10, R29 ;  /* 0x0000000a061d9223 */ /* 0x008fce000000001d */
.L_x_9:
[----:B------:R-:W0:Y:S01]  /*0870*/  LDC.64 R6, c[0x0][0x390] ;  /* 0x0000e400ff067b82 */ /* 0x000e220000000a00 */
[----:B------:R-:W-:-:S04]  /*0880*/  IMAD R3, R5, R0, R3 ;  /* 0x0000000005037224 */ /* 0x000fc800078e0203 */
[----:B0-----:R-:W-:-:S05]  /*0890*/  IMAD.WIDE R2, R3, 0x4, R6 ;  /* 0x0000000403027825 */ /* 0x001fca00078e0206 */
[----:B------:R-:W-:Y:S01]  /*08a0*/  STG.E desc[UR4][R2.64], R29 ;  /* 0x0000001d02007986 */ /* 0x000fe2000c101904 */
[----:B------:R-:W-:Y:S05]  /*08b0*/  EXIT ;  /* 0x000000000000794d */ /* 0x000fea0003800000 */
.L_x_13:
        /* <DEDUP_REMOVED lines=12> */
.L_x_71:


//--------------------- .text._Z9matmul_abPfS_S_iii --------------------------
	.section	.text._Z9matmul_abPfS_S_iii,"ax",@progbits
	.align	128
        .global         _Z9matmul_abPfS_S_iii
        .type           _Z9matmul_abPfS_S_iii,@function
        .size           _Z9matmul_abPfS_S_iii,(.L_x_72 - _Z9matmul_abPfS_S_iii)
        .other          _Z9matmul_abPfS_S_iii,@"STO_CUDA_ENTRY STV_DEFAULT"
_Z9matmul_abPfS_S_iii:
.text._Z9matmul_abPfS_S_iii:
[----:B------:R-:W-:Y:S01]  /*0000*/  LDC R1, c[0x0][0x37c] ;  /* 0x0000df00ff017b82 */ /* 0x000fe20000000800 */
[----:B------:R-:W0:Y:S07]  /*0010*/  S2R R5, SR_TID.X ;  /* 0x0000000000057919 */ /* 0x000e2e0000002100 */
[----:B------:R-:W1:Y:S01]  /*0020*/  LDC R16, c[0x0][0x364] ;  /* 0x0000d900ff107b82 */ /* 0x000e620000000800 */
[----:B------:R-:W2:Y:S01]  /*0030*/  LDCU UR6, c[0x0][0x398] ;  /* 0x00007300ff0677ac */ /* 0x000ea20008000800 */
[----:B------:R-:W1:Y:S06]  /*0040*/  S2R R3, SR_TID.Y ;  /* 0x0000000000037919 */ /* 0x000e6c0000002200 */
[----:B------:R-:W0:Y:S08]  /*0050*/  S2UR UR5, SR_CTAID.X ;  /* 0x00000000000579c3 */ /* 0x000e300000002500 */
[----:B------:R-:W0:Y:S08]  /*0060*/  LDC R0, c[0x0][0x360] ;  /* 0x0000d800ff007b82 */ /* 0x000e300000000800 */
[----:B------:R-:W1:Y:S08]  /*0070*/  S2UR UR4, SR_CTAID.Y ;  /* 0x00000000000479c3 */ /* 0x000e700000002600 */
[----:B------:R-:W3:Y:S01]  /*0080*/  LDC R17, c[0x0][0x3a0] ;  /* 0x0000e800ff117b82 */ /* 0x000ee20000000800 */
[----:B0-----:R-:W-:-:S02]  /*0090*/  IMAD R0, R0, UR5, R5 ;  /* 0x0000000500007c24 */ /* 0x001fc4000f8e0205 */
[----:B-1----:R-:W-:-:S03]  /*00a0*/  IMAD R16, R16, UR4, R3 ;  /* 0x0000000410107c24 */ /* 0x002fc6000f8e0203 */
[----:B---3--:R-:W-:-:S04]  /*00b0*/  ISETP.GE.AND P0, PT, R0, R17, PT ;  /* 0x000000110000720c */ /* 0x008fc80003f06270 */
[----:B--2---:R-:W-:-:S13]  /*00c0*/  ISETP.GE.OR P0, PT, R16, UR6, P0 ;  /* 0x0000000610007c0c */ /* 0x004fda0008706670 */
[----:B------:R-:W-:Y:S05]  /*00d0*/  @P0 EXIT ;  /* 0x000000000000094d */ /* 0x000fea0003800000 */
[----:B------:R-:W0:Y:S01]  /*00e0*/  LDC R19, c[0x0][0x39c] ;  /* 0x0000e700ff137b82 */ /* 0x000e220000000800 */
[----:B------:R-:W1:Y:S01]  /*00f0*/  LDCU.64 UR4, c[0x0][0x358] ;  /* 0x00006b00ff0477ac */ /* 0x000e620008000a00 */
[----:B------:R-:W-:Y:S01]  /*0100*/  HFMA2 R24, -RZ, RZ, 0, 0 ;  /* 0x00000000ff187431 */ /* 0x000fe200000001ff */
[----:B0-----:R-:W-:-:S13]  /*0110*/  ISETP.GE.AND P0, PT, R19, 0x1, PT ;  /* 0x000000011300780c */ /* 0x001fda0003f06270 */
[----:B-1----:R-:W-:Y:S05]  /*0120*/  @!P0 BRA `(.L_x_14) ;  /* 0x0000000400e08947 */ /* 0x002fea0003800000 */
[C---:B------:R-:W-:Y:S01]  /*0130*/  ISETP.GE.U32.AND P1, PT, R19.reuse, 0x8, PT ;  /* 0x000000081300780c */ /* 0x040fe20003f26070 */
[----:B------:R-:W-:Y:S01]  /*0140*/  IMAD R20, R16, R19, RZ ;  /* 0x0000001310147224 */ /* 0x000fe200078e02ff */
[----:B------:R-:W-:Y:S02]  /*0150*/  LOP3.LUT R27, R19, 0x7, RZ, 0xc0, !PT ;  /* 0x00000007131b7812 */ /* 0x000fe400078ec0ff */
[----:B------:R-:W-:Y:S02]  /*0160*/  MOV R24, RZ ;  /* 0x000000ff00187202 */ /* 0x000fe40000000f00 */
[----:B------:R-:W-:Y:S02]  /*0170*/  ISETP.NE.AND P0, PT, R27, RZ, PT ;  /* 0x000000ff1b00720c */ /* 0x000fe40003f05270 */
[----:B------:R-:W-:-:S05]  /*0180*/  MOV R21, RZ ;  /* 0x000000ff00157202 */ /* 0x000fca0000000f00 */
[----:B------:R-:W-:Y:S06]  /*0190*/  @!P1 BRA `(.L_x_15) ;  /* 0x0000000000c49947 */ /* 0x000fec0003800000 */
[----:B------:R-:W0:Y:S01]  /*01a0*/  LDC.64 R2, c[0x0][0x380] ;  /* 0x0000e000ff027b82 */ /* 0x000e220000000a00 */
[----:B------:R-:W-:Y:S02]  /*01b0*/  LOP3.LUT R21, R19, 0x7ffffff8, RZ, 0xc0, !PT ;  /* 0x7ffffff813157812 */ /* 0x000fe400078ec0ff */
[----:B------:R-:W-:Y:S02]  /*01c0*/  MOV R24, RZ ;  /* 0x000000ff00187202 */ /* 0x000fe40000000f00 */
[----:B------:R-:W-:Y:S02]  /*01d0*/  MOV R18, R0 ;  /* 0x0000000000127202 */ /* 0x000fe40000000f00 */
[----:B------:R-:W-:Y:S01]  /*01e0*/  IADD3 R22, PT, PT, -R21, RZ, RZ ;  /* 0x000000ff15167210 */ /* 0x000fe20007ffe1ff */
[----:B0-----:R-:W-:-:S03]  /*01f0*/  IMAD.WIDE.U32 R2, R20, 0x4, R2 ;  /* 0x0000000414027825 */ /* 0x001fc600078e0002 */
[----:B------:R-:W-:-:S04]  /*0200*/  IADD3 R4, P1, PT, R2, 0x10, RZ ;  /* 0x0000001002047810 */ /* 0x000fc80007f3e0ff */
[----:B------:R-:W-:-:S09]  /*0210*/  IADD3.X R5, PT, PT, RZ, R3, RZ, P1, !PT ;  /* 0x00000003ff057210 */ /* 0x000fd20000ffe4ff */
.L_x_16:
[----:B------:R-:W0:Y:S01]  /*0220*/  LDC.64 R14, c[0x0][0x388] ;  /* 0x0000e200ff0e7b82 */ /* 0x000e220000000a00 */
[----:B------:R-:W-:Y:S02]  /*0230*/  MOV R2, R4 ;  /* 0x0000000400027202 */ /* 0x000fe40000000f00 */
[----:B------:R-:W-:-:S05]  /*0240*/  MOV R3, R5 ;  /* 0x0000000500037202 */ /* 0x000fca0000000f00 */
[----:B------:R-:W2:Y:S04]  /*0250*/  LDG.E R25, desc[UR4][R2.64+-0x10] ;  /* 0xfffff00402197981 */ /* 0x000ea8000c1e1900 */
[----:B------:R-:W3:Y:S04]  /*0260*/  LDG.E R23, desc[UR4][R2.64+-0xc] ;  /* 0xfffff40402177981 */ /* 0x000ee8000c1e1900 */
[----:B------:R-:W4:Y:S04]  /*0270*/  LDG.E R29, desc[UR4][R2.64+-0x8] ;  /* 0xfffff804021d7981 */ /* 0x000f28000c1e1900 */
[----:B------:R-:W5:Y:S01]  /*0280*/  LDG.E R28, desc[UR4][R2.64+-0x4] ;  /* 0xfffffc04021c7981 */ /* 0x000f62000c1e1900 */
[----:B0-----:R-:W-:-:S05]  /*0290*/  IMAD.WIDE R14, R18, 0x4, R14 ;  /* 0x00000004120e7825 */ /* 0x001fca00078e020e */
[----:B------:R0:W2:Y:S01]  /*02a0*/  LDG.E R26, desc[UR4][R14.64] ;  /* 0x000000040e1a7981 */ /* 0x0000a2000c1e1900 */
[----:B------:R-:W-:-:S04]  /*02b0*/  IMAD.WIDE R12, R17, 0x4, R14 ;  /* 0x00000004110c7825 */ /* 0x000fc800078e020e */
[C---:B------:R-:W-:Y:S02]  /*02c0*/  IMAD.WIDE R4, R17.reuse, 0x4, R12 ;  /* 0x0000000411047825 */ /* 0x040fe400078e020c */
[----:B------:R-:W3:Y:S02]  /*02d0*/  LDG.E R12, desc[UR4][R12.64] ;  /* 0x000000040c0c7981 */ /* 0x000ee4000c1e1900 */
[C---:B------:R-:W-:Y:S02]  /*02e0*/  IMAD.WIDE R8, R17.reuse, 0x4, R4 ;  /* 0x0000000411087825 */ /* 0x040fe400078e0204 */
[----:B------:R-:W4:Y:S02]  /*02f0*/  LDG.E R4, desc[UR4][R4.64] ;  /* 0x0000000404047981 */ /* 0x000f24000c1e1900 */
[C---:B------:R-:W-:Y:S02]  /*0300*/  IMAD.WIDE R6, R17.reuse, 0x4, R8 ;  /* 0x0000000411067825 */ /* 0x040fe400078e0208 */
[----:B------:R-:W5:Y:S02]  /*0310*/  LDG.E R8, desc[UR4][R8.64] ;  /* 0x0000000408087981 */ /* 0x000f64000c1e1900 */
[----:B------:R-:W-:-:S02]  /*0320*/  IMAD.WIDE R10, R17, 0x4, R6 ;  /* 0x00000004110a7825 */ /* 0x000fc400078e0206 */
[----:B------:R-:W5:Y:S04]  /*0330*/  LDG.E R5, desc[UR4][R2.64] ;  /* 0x0000000402057981 */ /* 0x000f68000c1e1900 */
[----:B------:R-:W5:Y:S01]  /*0340*/  LDG.E R6, desc[UR4][R6.64] ;  /* 0x0000000406067981 */ /* 0x000f62000c1e1900 */
[----:B0-----:R-:W-:-:S03]  /*0350*/  IMAD.WIDE R14, R17, 0x4, R10 ;  /* 0x00000004110e7825 */ /* 0x001fc600078e020a */
[----:B------:R-:W5:Y:S04]  /*0360*/  LDG.E R10, desc[UR4][R10.64] ;  /* 0x000000040a0a7981 */ /* 0x000f68000c1e1900 */
[----:B------:R-:W5:Y:S04]  /*0370*/  LDG.E R13, desc[UR4][R14.64] ;  /* 0x000000040e0d7981 */ /* 0x000f68000c1e1900 */
[----:B------:R-:W5:Y:S04]  /*0380*/  LDG.E R7, desc[UR4][R2.64+0x4] ;  /* 0x0000040402077981 */ /* 0x000f68000c1e1900 */
[----:B------:R-:W5:Y:S01]  /*0390*/  LDG.E R9, desc[UR4][R2.64+0xc] ;  /* 0x00000c0402097981 */ /* 0x000f62000c1e1900 */
[----:B--2---:R-:W-:Y:S01]  /*03a0*/  FFMA R26, R25, R26, R24 ;  /* 0x0000001a191a7223 */ /* 0x004fe20000000018 */
[----:B------:R-:W-:-:S02]  /*03b0*/  IMAD.WIDE R24, R17, 0x4, R14 ;  /* 0x0000000411187825 */ /* 0x000fc400078e020e */
[----:B------:R-:W2:Y:S04]  /*03c0*/  LDG.E R14, desc[UR4][R2.64+0x8] ;  /* 0x00000804020e7981 */ /* 0x000ea8000c1e1900 */
[----:B------:R-:W2:Y:S01]  /*03d0*/  LDG.E R24, desc[UR4][R24.64] ;  /* 0x0000000418187981 */ /* 0x000ea2000c1e1900 */
[----:B---3--:R-:W-:Y:S01]  /*03e0*/  FFMA R12, R23, R12, R26 ;  /* 0x0000000c170c7223 */ /* 0x008fe2000000001a */
[----:B------:R-:W-:-:S03]  /*03f0*/  IADD3 R22, PT, PT, R22, 0x8, RZ ;  /* 0x0000000816167810 */ /* 0x000fc60007ffe0ff */
[----:B----4-:R-:W-:Y:S01]  /*0400*/  FFMA R29, R29, R4, R12 ;  /* 0x000000041d1d7223 */ /* 0x010fe2000000000c */
[----:B------:R-:W-:-:S03]  /*0410*/  ISETP.NE.AND P1, PT, R22, RZ, PT ;  /* 0x000000ff1600720c */ /* 0x000fc60003f25270 */
[----:B-----5:R-:W-:Y:S01]  /*0420*/  FFMA R8, R28, R8, R29 ;  /* 0x000000081c087223 */ /* 0x020fe2000000001d */
[----:B------:R-:W-:-:S03]  /*0430*/  IADD3 R4, P2, PT, R2, 0x20, RZ ;  /* 0x0000002002047810 */ /* 0x000fc60007f5e0ff */
[----:B------:R-:W-:Y:S01]  /*0440*/  FFMA R6, R5, R6, R8 ;  /* 0x0000000605067223 */ /* 0x000fe20000000008 */
[----:B------:R-:W-:Y:S02]  /*0450*/  IADD3.X R5, PT, PT, RZ, R3, RZ, P2, !PT ;  /* 0x00000003ff057210 */ /* 0x000fe400017fe4ff */
[----:B------:R-:W-:Y:S01]  /*0460*/  LEA R18, R17, R18, 0x3 ;  /* 0x0000001211127211 */ /* 0x000fe200078e18ff */
[----:B------:R-:W-:-:S04]  /*0470*/  FFMA R7, R7, R10, R6 ;  /* 0x0000000a07077223 */ /* 0x000fc80000000006 */
[----:B--2---:R-:W-:-:S04]  /*0480*/  FFMA R14, R14, R13, R7 ;  /* 0x0000000d0e0e7223 */ /* 0x004fc80000000007 */
[----:B------:R-:W-:Y:S01]  /*0490*/  FFMA R24, R9, R24, R14 ;  /* 0x0000001809187223 */ /* 0x000fe2000000000e */
[----:B------:R-:W-:Y:S06]  /*04a0*/  @P1 BRA `(.L_x_16) ;  /* 0xfffffffc005c1947 */ /* 0x000fec000383ffff */
.L_x_15:
[----:B------:R-:W-:Y:S05]  /*04b0*/  @!P0 BRA `(.L_x_14) ;  /* 0x0000000000fc8947 */ /* 0x000fea0003800000 */
[----:B------:R-:W-:Y:S02]  /*04c0*/  ISETP.GE.U32.AND P1, PT, R27, 0x4, PT ;  /* 0x000000041b00780c */ /* 0x000fe40003f26070 */
[----:B------:R-:W-:-:S04]  /*04d0*/  LOP3.LUT R14, R19, 0x3, RZ, 0xc0, !PT ;  /* 0x00000003130e7812 */ /* 0x000fc800078ec0ff */
[----:B------:R-:W-:-:S07]  /*04e0*/  ISETP.NE.AND P0, PT, R14, RZ, PT ;  /* 0x000000ff0e00720c */ /* 0x000fce0003f05270 */
[----:B------:R-:W-:Y:S06]  /*04f0*/  @!P1 BRA `(.L_x_17) ;  /* 0x00000000006c9947 */ /* 0x000fec0003800000 */
[----:B------:R-:W0:Y:S01]  /*0500*/  LDC.64 R4, c[0x0][0x388] ;  /* 0x0000e200ff047b82 */ /* 0x000e220000000a00 */
[----:B------:R-:W1:Y:S01]  /*0510*/  LDCU.64 UR6, c[0x0][0x380] ;  /* 0x00007000ff0677ac */ /* 0x000e620008000a00 */
[----:B------:R-:W-:Y:S01]  /*0520*/  IMAD R7, R21, R17, R0 ;  /* 0x0000001115077224 */ /* 0x000fe200078e0200 */
[CC--:B------:R-:W-:Y:S02]  /*0530*/  IADD3 R3, PT, PT, R20.reuse, R21.reuse, RZ ;  /* 0x0000001514037210 */ /* 0x0c0fe40007ffe0ff */
[----:B------:R-:W-:-:S03]  /*0540*/  IADD3 R8, P1, PT, R20, R21, RZ ;  /* 0x0000001514087210 */ /* 0x000fc60007f3e0ff */
[----:B------:R-:W2:Y:S01]  /*0550*/  LDC.64 R12, c[0x0][0x380] ;  /* 0x0000e000ff0c7b82 */ /* 0x000ea20000000a00 */
[----:B0-----:R-:W-:-:S04]  /*0560*/  IMAD.WIDE R4, R7, 0x4, R4 ;  /* 0x0000000407047825 */ /* 0x001fc800078e0204 */
[----:B------:R-:W-:Y:S02]  /*0570*/  IMAD.WIDE R6, R17, 0x4, R4 ;  /* 0x0000000411067825 */ /* 0x000fe400078e0204 */
[----:B------:R-:W3:Y:S02]  /*0580*/  LDG.E R4, desc[UR4][R4.64] ;  /* 0x0000000404047981 */ /* 0x000ee4000c1e1900 */
[----:B--2---:R-:W-:Y:S01]  /*0590*/  IMAD.WIDE.U32 R12, R3, 0x4, R12 ;  /* 0x00000004030c7825 */ /* 0x004fe200078e000c */
[----:B------:R-:W-:Y:S02]  /*05a0*/  IADD3.X R3, PT, PT, RZ, RZ, RZ, P1, !PT ;  /* 0x000000ffff037210 */ /* 0x000fe40000ffe4ff */
[----:B-1----:R-:W-:-:S03]  /*05b0*/  LEA R2, P1, R8, UR6, 0x2 ;  /* 0x0000000608027c11 */ /* 0x002fc6000f8210ff */
[----:B------:R-:W3:Y:S01]  /*05c0*/  LDG.E R13, desc[UR4][R12.64] ;  /* 0x000000040c0d7981 */ /* 0x000ee2000c1e1900 */
[----:B------:R-:W-:Y:S01]  /*05d0*/  LEA.HI.X R3, R8, UR7, R3, 0x2, P1 ;  /* 0x0000000708037c11 */ /* 0x000fe200088f1403 */
[C---:B------:R-:W-:Y:S02]  /*05e0*/  IMAD.WIDE R8, R17.reuse, 0x4, R6 ;  /* 0x0000000411087825 */ /* 0x040fe400078e0206 */
[----:B------:R-:W2:Y:S04]  /*05f0*/  LDG.E R6, desc[UR4][R6.64] ;  /* 0x0000000406067981 */ /* 0x000ea8000c1e1900 */
[----:B------:R-:W2:Y:S01]  /*0600*/  LDG.E R15, desc[UR4][R2.64+0x4] ;  /* 0x00000404020f7981 */ /* 0x000ea2000c1e1900 */
[----:B------:R-:W-:-:S03]  /*0610*/  IMAD.WIDE R10, R17, 0x4, R8 ;  /* 0x00000004110a7825 */ /* 0x000fc600078e0208 */
[----:B------:R-:W4:Y:S04]  /*0620*/  LDG.E R22, desc[UR4][R8.64] ;  /* 0x0000000408167981 */ /* 0x000f28000c1e1900 */
[----:B------:R-:W4:Y:S04]  /*0630*/  LDG.E R18, desc[UR4][R2.64+0x8] ;  /* 0x0000080402127981 */ /* 0x000f28000c1e1900 */
[----:B------:R-:W5:Y:S04]  /*0640*/  LDG.E R26, desc[UR4][R2.64+0xc] ;  /* 0x00000c04021a7981 */ /* 0x000f68000c1e1900 */
[----:B------:R-:W5:Y:S01]  /*0650*/  LDG.E R10, desc[UR4][R10.64] ;  /* 0x000000040a0a7981 */ /* 0x000f62000c1e1900 */
[----:B------:R-:W-:Y:S01]  /*0660*/  IADD3 R21, PT, PT, R21, 0x4, RZ ;  /* 0x0000000415157810 */ /* 0x000fe20007ffe0ff */
[----:B---3--:R-:W-:-:S04]  /*0670*/  FFMA R24, R13, R4, R24 ;  /* 0x000000040d187223 */ /* 0x008fc80000000018 */
[----:B--2---:R-:W-:-:S04]  /*0680*/  FFMA R15, R15, R6, R24 ;  /* 0x000000060f0f7223 */ /* 0x004fc80000000018 */
[----:B----4-:R-:W-:-:S04]  /*0690*/  FFMA R15, R18, R22, R15 ;  /* 0x00000016120f7223 */ /* 0x010fc8000000000f */
[----:B-----5:R-:W-:-:S07]  /*06a0*/  FFMA R24, R26, R10, R15 ;  /* 0x0000000a1a187223 */ /* 0x020fce000000000f */
.L_x_17:
[----:B------:R-:W-:Y:S05]  /*06b0*/  @!P0 BRA `(.L_x_14) ;  /* 0x00000000007c8947 */ /* 0x000fea0003800000 */
[----:B------:R-:W-:Y:S01]  /*06c0*/  ISETP.NE.AND P1, PT, R14, 0x1, PT ;  /* 0x000000010e00780c */ /* 0x000fe20003f25270 */
[----:B------:R-:W0:Y:S01]  /*06d0*/  LDC.64 R10, c[0x0][0x380] ;  /* 0x0000e000ff0a7b82 */ /* 0x000e220000000a00 */
[----:B------:R-:W-:-:S04]  /*06e0*/  LOP3.LUT R19, R19, 0x1, RZ, 0xc0, !PT ;  /* 0x0000000113137812 */ /* 0x000fc800078ec0ff */
[----:B------:R-:W-:-:S03]  /*06f0*/  ISETP.NE.U32.AND P0, PT, R19, 0x1, PT ;  /* 0x000000011300780c */ /* 0x000fc60003f05070 */
[----:B------:R-:W1:Y:S04]  /*0700*/  LDC.64 R8, c[0x0][0x388] ;  /* 0x0000e200ff087b82 */ /* 0x000e680000000a00 */
[CC--:B------:R-:W-:Y:S02]  /*0710*/  @P1 IADD3 R13, PT, PT, R20.reuse, R21.reuse, RZ ;  /* 0x00000015140d1210 */ /* 0x0c0fe40007ffe0ff */
[----:B------:R-:W-:Y:S02]  /*0720*/  @P1 IADD3 R12, P2, PT, R20, R21, RZ ;  /* 0x00000015140c1210 */ /* 0x000fe40007f5e0ff */
[----:B------:R-:W2:Y:S02]  /*0730*/  @P1 LDC.64 R2, c[0x0][0x380] ;  /* 0x0000e000ff021b82 */ /* 0x000ea40000000a00 */
[----:B------:R-:W-:-:S06]  /*0740*/  @P1 IADD3.X R14, PT, PT, RZ, RZ, RZ, P2, !PT ;  /* 0x000000ffff0e1210 */ /* 0x000fcc00017fe4ff */
[----:B------:R-:W3:Y:S01]  /*0750*/  LDC.64 R4, c[0x0][0x380] ;  /* 0x0000e000ff047b82 */ /* 0x000ee20000000a00 */
[----:B0-----:R-:W-:-:S04]  /*0760*/  @P1 IMAD.WIDE.U32 R10, R13, 0x4, R10 ;  /* 0x000000040d0a1825 */ /* 0x001fc800078e000a */
[C---:B------:R-:W-:Y:S01]  /*0770*/  @P1 IMAD R13, R21.reuse, R17, R0 ;  /* 0x00000011150d1224 */ /* 0x040fe200078e0200 */
[----:B------:R-:W-:Y:S01]  /*0780*/  @P1 IADD3 R21, PT, PT, R21, 0x2, RZ ;  /* 0x0000000215151810 */ /* 0x000fe20007ffe0ff */
[----:B------:R-:W4:Y:S01]  /*0790*/  @P1 LDG.E R11, desc[UR4][R10.64] ;  /* 0x000000040a0b1981 */ /* 0x000f22000c1e1900 */
[----:B------:R-:W0:Y:S01]  /*07a0*/  LDC.64 R6, c[0x0][0x388] ;  /* 0x0000e200ff067b82 */ /* 0x000e220000000a00 */
[----:B-1----:R-:W-:Y:S01]  /*07b0*/  @P1 IMAD.WIDE R8, R13, 0x4, R8 ;  /* 0x000000040d081825 */ /* 0x002fe200078e0208 */
[----:B------:R-:W-:Y:S02]  /*07c0*/  @!P0 IADD3 R15, PT, PT, R20, R21, RZ ;  /* 0x00000015140f8210 */ /* 0x000fe40007ffe0ff */
[----:B--2---:R-:W-:Y:S01]  /*07d0*/  @P1 LEA R2, P2, R12, R2, 0x2 ;  /* 0x000000020c021211 */ /* 0x004fe200078410ff */
[----:B------:R-:W-:-:S03]  /*07e0*/  @!P0 IMAD R21, R21, R17, R0 ;  /* 0x0000001115158224 */ /* 0x000fc600078e0200 */
[----:B------:R-:W-:Y:S01]  /*07f0*/  @P1 LEA.HI.X R3, R12, R3, R14, 0x2, P2 ;  /* 0x000000030c031211 */ /* 0x000fe200010f140e */
[----:B------:R-:W-:Y:S01]  /*0800*/  @P1 IMAD.WIDE R12, R17, 0x4, R8 ;  /* 0x00000004110c1825 */ /* 0x000fe200078e0208 */
[----:B------:R-:W4:Y:S03]  /*0810*/  @P1 LDG.E R14, desc[UR4][R8.64] ;  /* 0x00000004080e1981 */ /* 0x000f26000c1e1900 */
[----:B---3--:R-:W-:Y:S01]  /*0820*/  @!P0 IMAD.WIDE.U32 R4, R15, 0x4, R4 ;  /* 0x000000040f048825 */ /* 0x008fe200078e0004 */
[----:B------:R-:W2:Y:S04]  /*0830*/  @P1 LDG.E R2, desc[UR4][R2.64+0x4] ;  /* 0x0000040402021981 */ /* 0x000ea8000c1e1900 */
[----:B------:R-:W2:Y:S01]  /*0840*/  @P1 LDG.E R12, desc[UR4][R12.64] ;  /* 0x000000040c0c1981 */ /* 0x000ea2000c1e1900 */
[----:B0-----:R-:W-:-:S03]  /*0850*/  @!P0 IMAD.WIDE R6, R21, 0x4, R6 ;  /* 0x0000000415068825 */ /* 0x001fc600078e0206 */
[----:B------:R-:W3:Y:S04]  /*0860*/  @!P0 LDG.E R5, desc[UR4][R4.64] ;  /* 0x0000000404058981 */ /* 0x000ee8000c1e1900 */
[----:B------:R-:W3:Y:S01]  /*0870*/  @!P0 LDG.E R6, desc[UR4][R6.64] ;  /* 0x0000000406068981 */ /* 0x000ee2000c1e1900 */
[----:B----4-:R-:W-:-:S04]  /*0880*/  @P1 FFMA R11, R11, R14, R24 ;  /* 0x0000000e0b0b1223 */ /* 0x010fc80000000018 */
[----:B--2---:R-:W-:-:S04]  /*0890*/  @P1 FFMA R24, R2, R12, R11 ;  /* 0x0000000c02181223 */ /* 0x004fc8000000000b */
[----:B---3--:R-:W-:-:S07]  /*08a0*/  @!P0 FFMA R24, R5, R6, R24 ;  /* 0x0000000605188223 */ /* 0x008fce0000000018 */
.L_x_14:
[----:B------:R-:W0:Y:S01]  /*08b0*/  LDC.64 R2, c[0x0][0x390] ;  /* 0x0000e400ff027b82 */ /* 0x000e220000000a00 */
[----:B------:R-:W-:-:S04]  /*08c0*/  IMAD R17, R16, R17, R0 ;  /* 0x0000001110117224 */ /* 0x000fc800078e0200 */
[----:B0-----:R-:W-:-:S05]  /*08d0*/  IMAD.WIDE R2, R17, 0x4, R2 ;  /* 0x0000000411027825 */ /* 0x001fca00078e0202 */
[----:B------:R-:W-:Y:S01]  /*08e0*/  STG.E desc[UR4][R2.64], R24 ;  /* 0x0000001802007986 */ /* 0x000fe2000c101904 */
[----:B------:R-:W-:Y:S05]  /*08f0*/  EXIT ;  /* 0x000000000000794d */ /* 0x000fea0003800000 */
.L_x_18:
        /* <DEDUP_REMOVED lines=16> */
.L_x_72:


//--------------------- .text._Z14matTvecmul_gpuPfS_S_ii --------------------------
	.section	.text._Z14matTvecmul_gpuPfS_S_ii,"ax",@progbits
	.align	128
        .global         _Z14matTvecmul_gpuPfS_S_ii
        .type           _Z14matTvecmul_gpuPfS_S_ii,@function
        .size           _Z14matTvecmul_gpuPfS_S_ii,(.L_x_73 - _Z14matTvecmul_gpuPfS_S_ii)
        .other          _Z14matTvecmul_gpuPfS_S_ii,@"STO_CUDA_ENTRY STV_DEFAULT"
_Z14matTvecmul_gpuPfS_S_ii:
.text._Z14matTvecmul_gpuPfS_S_ii:
[----:B------:R-:W-:Y:S01]  /*0000*/  LDC R1, c[0x0][0x37c] ;  /* 0x0000df00ff017b82 */ /* 0x000fe20000000800 */
[----:B------:R-:W0:Y:S07]  /*0010*/  S2R R2, SR_TID.X ;  /* 0x0000000000027919 */ /* 0x000e2e0000002100 */
[----:B------:R-:W0:Y:S08]  /*0020*/  S2UR UR4, SR_CTAID.X ;  /* 0x00000000000479c3 */ /* 0x000e300000002500 */
[----:B------:R-:W0:Y:S08]  /*0030*/  LDC R3, c[0x0][0x360] ;  /* 0x0000d800ff037b82 */ /* 0x000e300000000800 */
[----:B------:R-:W1:Y:S01]  /*0040*/  LDC R0, c[0x0][0x39c] ;  /* 0x0000e700ff007b82 */ /* 0x000e620000000800 */
[----:B0-----:R-:W-:-:S05]  /*0050*/  IMAD R3, R3, UR4, R2 ;  /* 0x0000000403037c24 */ /* 0x001fca000f8e0202 */
[----:B-1----:R-:W-:-:S13]  /*0060*/  ISETP.GE.AND P0, PT, R3, R0, PT ;  /* 0x000000000300720c */ /* 0x002fda0003f06270 */
[----:B------:R-:W-:Y:S05]  /*0070*/  @P0 EXIT ;  /* 0x000000000000094d */ /* 0x000fea0003800000 */
[----:B------:R-:W0:Y:S01]  /*0080*/  LDCU UR6, c[0x0][0x398] ;  /* 0x00007300ff0677ac */ /* 0x000e220008000800 */
[----:B------:R-:W-:Y:S01]  /*0090*/  HFMA2 R16, -RZ, RZ, 0, 0 ;  /* 0x00000000ff107431 */ /* 0x000fe200000001ff */
[----:B------:R-:W1:Y:S01]  /*00a0*/  LDCU.64 UR10, c[0x0][0x358] ;  /* 0x00006b00ff0a77ac */ /* 0x000e620008000a00 */
[----:B0-----:R-:W-:-:S09]  /*00b0*/  UISETP.GE.AND UP0, UPT, UR6, 0x1, UPT ;  /* 0x000000010600788c */ /* 0x001fd2000bf06270 */
[----:B-1----:R-:W-:Y:S05]  /*00c0*/  BRA.U !UP0, `(.L_x_19) ;  /* 0x0000000908b47547 */ /* 0x002fea000b800000 */
[----:B------:R-:W-:Y:S01]  /*00d0*/  UISETP.GE.U32.AND UP1, UPT, UR6, 0x10, UPT ;  /* 0x000000100600788c */ /* 0x000fe2000bf26070 */
[----:B------:R-:W-:Y:S01]  /*00e0*/  MOV R16, RZ ;  /* 0x000000ff00107202 */ /* 0x000fe20000000f00 */
[----:B------:R-:W-:Y:S01]  /*00f0*/  ULOP3.LUT UR7, UR6, 0xf, URZ, 0xc0, !UPT ;  /* 0x0000000f06077892 */ /* 0x000fe2000f8ec0ff */
[----:B------:R-:W-:-:S03]  /*0100*/  MOV R2, RZ ;  /* 0x000000ff00027202 */ /* 0x000fc60000000f00 */
[----:B------:R-:W-:-:S03]  /*0110*/  UISETP.NE.AND UP0, UPT, UR7, URZ, UPT ;  /* 0x000000ff0700728c */ /* 0x000fc6000bf05270 */
[----:B------:R-:W-:Y:S08]  /*0120*/  BRA.U !UP1, `(.L_x_20) ;  /* 0x0000000509447547 */ /* 0x000ff0000b800000 */
[----:B------:R-:W0:Y:S01]  /*0130*/  LDCU.64 UR4, c[0x0][0x388] ;  /* 0x00007100ff0477ac */ /* 0x000e220008000a00 */
[----:B------:R-:W-:Y:S02]  /*0140*/  MOV R16, RZ ;  /* 0x000000ff00107202 */ /* 0x000fe40000000f00 */
[----:B------:R-:W-:Y:S01]  /*0150*/  MOV R5, R3 ;  /* 0x0000000300057202 */ /* 0x000fe20000000f00 */
[----:B------:R-:W-:-:S04]  /*0160*/  ULOP3.LUT UR8, UR6, 0x7ffffff0, URZ, 0xc0, !UPT ;  /* 0x7ffffff006087892 */ /* 0x000fc8000f8ec0ff */
[----:B------:R-:W-:Y:S02]  /*0170*/  UIADD3 UR9, UPT, UPT, -UR8, URZ, URZ ;  /* 0x000000ff08097290 */ /* 0x000fe4000fffe1ff */
[----:B------:R-:W-:Y:S01]  /*0180*/  MOV R2, UR8 ;  /* 0x0000000800027c02 */ /* 0x000fe20008000f00 */
[----:B0-----:R-:W-:-:S04]  /*0190*/  UIADD3 UR4, UP1, UPT, UR4, 0x20, URZ ;  /* 0x0000002004047890 */ /* 0x001fc8000ff3e0ff */
[----:B------:R-:W-:Y:S02]  /*01a0*/  UIADD3.X UR5, UPT, UPT, URZ, UR5, URZ, UP1, !UPT ;  /* 0x00000005ff057290 */ /* 0x000fe40008ffe4ff */
[----:B------:R-:W-:-:S04]  /*01b0*/  MOV R10, UR4 ;  /* 0x00000004000a7c02 */ /* 0x000fc80008000f00 */
[----:B------:R-:W-:-:S07]  /*01c0*/  MOV R11, UR5 ;  /* 0x00000005000b7c02 */ /* 0x000fce0008000f00 */
.L_x_21:
[----:B------:R-:W0:Y:S01]  /*01d0*/  LDC.64 R8, c[0x0][0x380] ;  /* 0x0000e000ff087b82 */ /* 0x000e220000000a00 */
[----:B------:R-:W2:Y:S04]  /*01e0*/  LDG.E R17, desc[UR10][R10.64+-0x20] ;  /* 0xffffe00a0a117981 */ /* 0x000ea8000c1e1900 */
[----:B------:R-:W3:Y:S04]  /*01f0*/  LDG.E R19, desc[UR10][R10.64+-0x1c] ;  /* 0xffffe40a0a137981 */ /* 0x000ee8000c1e1900 */
[----:B------:R-:W4:Y:S04]  /*0200*/  LDG.E R27, desc[UR10][R10.64+-0x18] ;  /* 0xffffe80a0a1b7981 */ /* 0x000f28000c1e1900 */
[----:B------:R-:W5:Y:S04]  /*0210*/  LDG.E R7, desc[UR10][R10.64+-0x14] ;  /* 0xffffec0a0a077981 */ /* 0x000f68000c1e1900 */
[----:B------:R-:W5:Y:S01]  /*0220*/  LDG.E R20, desc[UR10][R10.64+-0x8] ;  /* 0xfffff80a0a147981 */ /* 0x000f62000c1e1900 */
[----:B0-----:R-:W-:-:S05]  /*0230*/  IMAD.WIDE R8, R5, 0x4, R8 ;  /* 0x0000000405087825 */ /* 0x001fca00078e0208 */
[----:B------:R-:W2:Y:S01]  /*0240*/  LDG.E R26, desc[UR10][R8.64] ;  /* 0x0000000a081a7981 */ /* 0x000ea2000c1e1900 */
[----:B------:R-:W-:-:S05]  /*0250*/  IMAD.WIDE R12, R0, 0x4, R8 ;  /* 0x00000004000c7825 */ /* 0x000fca00078e0208 */
[----:B------:R-:W3:Y:S01]  /*0260*/  LDG.E R18, desc[UR10][R12.64] ;  /* 0x0000000a0c127981 */ /* 0x000ee2000c1e1900 */
[----:B------:R-:W-:-:S03]  /*0270*/  IMAD.WIDE R22, R0, 0x4, R12 ;  /* 0x0000000400167825 */ /* 0x000fc600078e020c */
[----:B------:R-:W5:Y:S01]  /*0280*/  LDG.E R9, desc[UR10][R10.64+-0x10] ;  /* 0xfffff00a0a097981 */ /* 0x000f62000c1e1900 */
[----:B------:R-:W-:-:S03]  /*0290*/  IMAD.WIDE R14, R0, 0x4, R22 ;  /* 0x00000004000e7825 */ /* 0x000fc600078e0216 */
[----:B------:R-:W4:Y:S04]  /*02a0*/  LDG.E R24, desc[UR10][R22.64] ;  /* 0x0000000a16187981 */ /* 0x000f28000c1e1900 */
[----:B------:R-:W5:Y:S01]  /*02b0*/  LDG.E R4, desc[UR10][R14.64] ;  /* 0x0000000a0e047981 */ /* 0x000f62000c1e1900 */
[----:B------:R-:W-:-:S03]  /*02c0*/  IMAD.WIDE R28, R0, 0x4, R14 ;  /* 0x00000004001c7825 */ /* 0x000fc600078e020e */
[----:B------:R-:W5:Y:S04]  /*02d0*/  LDG.E R8, desc[UR10][R10.64+-0xc] ;  /* 0xfffff40a0a087981 */ /* 0x000f68000c1e1900 */
[----:B------:R0:W5:Y:S02]  /*02e0*/  LDG.E R6, desc[UR10][R28.64] ;  /* 0x0000000a1c067981 */ /* 0x000164000c1e1900 */
[----:B0-----:R-:W-:-:S05]  /*02f0*/  IMAD.WIDE R28, R0, 0x4, R28 ;  /* 0x00000004001c7825 */ /* 0x001fca00078e021c */
[----:B------:R-:W5:Y:S01]  /*0300*/  LDG.E R21, desc[UR10][R28.64] ;  /* 0x0000000a1c157981 */ /* 0x000f62000c1e1900 */
[----:B------:R-:W-:-:S05]  /*0310*/  IMAD.WIDE R22, R0, 0x4, R28 ;  /* 0x0000000400167825 */ /* 0x000fca00078e021c */
[----:B------:R0:W5:Y:S01]  /*0320*/  LDG.E R25, desc[UR10][R22.64] ;  /* 0x0000000a16197981 */ /* 0x000162000c1e1900 */
[----:B------:R-:W-:-:S03]  /*0330*/  IMAD.WIDE R12, R0, 0x4, R22 ;  /* 0x00000004000c7825 */ /* 0x000fc600078e0216 */
[----:B------:R-:W5:Y:S01]  /*0340*/  LDG.E R29, desc[UR10][R10.64+-0x4] ;  /* 0xfffffc0a0a1d7981 */ /* 0x000f62000c1e1900 */
[----:B------:R-:W-:-:S03]  /*0350*/  IMAD.WIDE R14, R0, 0x4, R12 ;  /* 0x00000004000e7825 */ /* 0x000fc600078e020c */
[----:B------:R-:W5:Y:S04]  /*0360*/  LDG.E R12, desc[UR10][R12.64] ;  /* 0x0000000a0c0c7981 */ /* 0x000f68000c1e1900 */
[----:B------:R-:W5:Y:S01]  /*0370*/  LDG.E R13, desc[UR10][R10.64+0x8] ;  /* 0x0000080a0a0d7981 */ /* 0x000f62000c1e1900 */
[----:B--2---:R-:W-:Y:S01]  /*0380*/  FFMA R26, R26, R17, R16 ;  /* 0x000000111a1a7223 */ /* 0x004fe20000000010 */
[----:B------:R-:W-:Y:S02]  /*0390*/  IMAD.WIDE R16, R0, 0x4, R14 ;  /* 0x0000000400107825 */ /* 0x000fe400078e020e */
[----:B------:R-:W2:Y:S02]  /*03a0*/  LDG.E R14, desc[UR10][R14.64] ;  /* 0x0000000a0e0e7981 */ /* 0x000ea4000c1e1900 */
[----:B---3--:R-:W-:Y:S01]  /*03b0*/  FFMA R26, R18, R19, R26 ;  /* 0x00000013121a7223 */ /* 0x008fe2000000001a */
[----:B------:R-:W-:-:S02]  /*03c0*/  IMAD.WIDE R18, R0, 0x4, R16 ;  /* 0x0000000400127825 */ /* 0x000fc400078e0210 */
[----:B------:R-:W3:Y:S02]  /*03d0*/  LDG.E R16, desc[UR10][R16.64] ;  /* 0x0000000a10107981 */ /* 0x000ee4000c1e1900 */
[----:B0-----:R-:W-:-:S04]  /*03e0*/  IMAD.WIDE R22, R0, 0x4, R18 ;  /* 0x0000000400167825 */ /* 0x001fc800078e0212 */
[----:B----4-:R-:W-:Y:S01]  /*03f0*/  FFMA R27, R24, R27, R26 ;  /* 0x0000001b181b7223 */ /* 0x010fe2000000001a */
[----:B------:R-:W4:Y:S04]  /*0400*/  LDG.E R18, desc[UR10][R18.64] ;  /* 0x0000000a12127981 */ /* 0x000f28000c1e1900 */
[----:B------:R-:W2:Y:S01]  /*0410*/  LDG.E R24, desc[UR10][R10.64] ;  /* 0x0000000a0a187981 */ /* 0x000ea2000c1e1900 */
[----:B-----5:R-:W-:Y:S01]  /*0420*/  FFMA R7, R4, R7, R27 ;  /* 0x0000000704077223 */ /* 0x020fe2000000001b */
[----:B------:R-:W-:Y:S02]  /*0430*/  IMAD.WIDE R26, R0, 0x4, R22 ;  /* 0x00000004001a7825 */ /* 0x000fe400078e0216 */
[----:B------:R-:W3:Y:S02]  /*0440*/  LDG.E R4, desc[UR10][R10.64+0x4] ;  /* 0x0000040a0a047981 */ /* 0x000ee4000c1e1900 */
[----:B------:R-:W-:Y:S01]  /*0450*/  FFMA R28, R6, R9, R7 ;  /* 0x00000009061c7223 */ /* 0x000fe20000000007 */
[C---:B------:R-:W-:Y:S01]  /*0460*/  IMAD.WIDE R6, R0.reuse, 0x4, R26 ;  /* 0x0000000400067825 */ /* 0x040fe200078e021a */
[----:B------:R-:W5:Y:S04]  /*0470*/  LDG.E R22, desc[UR10][R22.64] ;  /* 0x0000000a16167981 */ /* 0x000f68000c1e1900 */
[----:B------:R-:W5:Y:S04]  /*0480*/  LDG.E R15, desc[UR10][R10.64+0xc] ;  /* 0x00000c0a0a0f7981 */ /* 0x000f68000c1e1900 */
[----:B------:R-:W5:Y:S04]  /*0490*/  LDG.E R26, desc[UR10][R26.64] ;  /* 0x0000000a1a1a7981 */ /* 0x000f68000c1e1900 */
[----:B------:R-:W5:Y:S01]  /*04a0*/  LDG.E R17, desc[UR10][R10.64+0x10] ;  /* 0x0000100a0a117981 */ /* 0x000f62000c1e1900 */
[----:B------:R-:W-:Y:S01]  /*04b0*/  FFMA R28, R21, R8, R28 ;  /* 0x00000008151c7223 */ /* 0x000fe2000000001c */
[----:B------:R-:W-:-:S02]  /*04c0*/  IMAD.WIDE R8, R0, 0x4, R6 ;  /* 0x0000000400087825 */ /* 0x000fc400078e0206 */
[----:B------:R0:W5:Y:S04]  /*04d0*/  LDG.E R6, desc[UR10][R6.64] ;  /* 0x0000000a06067981 */ /* 0x000168000c1e1900 */
[----:B------:R-:W5:Y:S04]  /*04e0*/  LDG.E R23, desc[UR10][R10.64+0x14] ;  /* 0x0000140a0a177981 */ /* 0x000f68000c1e1900 */
[----:B------:R-:W5:Y:S01]  /*04f0*/  LDG.E R19, desc[UR10][R8.64] ;  /* 0x0000000a08137981 */ /* 0x000f62000c1e1900 */
[----:B0-----:R-:W-:Y:S01]  /*0500*/  FFMA R7, R25, R20, R28 ;  /* 0x0000001419077223 */ /* 0x001fe2000000001c */
[----:B------:R-:W-:-:S02]  /*0510*/  IMAD.WIDE R20, R0, 0x4, R8 ;  /* 0x0000000400147825 */ /* 0x000fc400078e0208 */
[----:B------:R-:W5:Y:S04]  /*0520*/  LDG.E R28, desc[UR10][R10.64+0x18] ;  /* 0x0000180a0a1c7981 */ /* 0x000f68000c1e1900 */
[----:B------:R0:W5:Y:S04]  /*0530*/  LDG.E R25, desc[UR10][R10.64+0x1c] ;  /* 0x00001c0a0a197981 */ /* 0x000168000c1e1900 */
[----:B------:R-:W5:Y:S01]  /*0540*/  LDG.E R20, desc[UR10][R20.64] ;  /* 0x0000000a14147981 */ /* 0x000f62000c1e1900 */
[----:B------:R-:W-:Y:S01]  /*0550*/  FFMA R29, R12, R29, R7 ;  /* 0x0000001d0c1d7223 */ /* 0x000fe20000000007 */
[----:B------:R-:W-:-:S04]  /*0560*/  UIADD3 UR9, UPT, UPT, UR9, 0x10, URZ ;  /* 0x0000001009097890 */ /* 0x000fc8000fffe0ff */
[----:B------:R-:W-:Y:S01]  /*0570*/  UISETP.NE.AND UP1, UPT, UR9, URZ, UPT ;  /* 0x000000ff0900728c */ /* 0x000fe2000bf25270 */
[----:B0-----:R-:W-:Y:S02]  /*0580*/  IADD3 R10, P0, PT, R10, 0x40, RZ ;  /* 0x000000400a0a7810 */ /* 0x001fe40007f1e0ff */
[----:B------:R-:W-:Y:S02]  /*0590*/  LEA R5, R0, R5, 0x4 ;  /* 0x0000000500057211 */ /* 0x000fe400078e20ff */
        /* <DEDUP_REMOVED lines=8> */
[----:B------:R-:W-:Y:S01]  /*0620*/  FFMA R16, R20, R25, R19 ;  /* 0x0000001914107223 */ /* 0x000fe20000000013 */
[----:B------:R-:W-:Y:S06]  /*0630*/  BRA.U UP1, `(.L_x_21) ;  /* 0xfffffff901e47547 */ /* 0x000fec000b83ffff */
.L_x_20:
[----:B------:R-:W-:Y:S05]  /*0640*/  BRA.U !UP0, `(.L_x_19) ;  /* 0x0000000508547547 */ /* 0x000fea000b800000 */
[----:B------:R-:W-:Y:S02]  /*0650*/  UISETP.GE.U32.AND UP0, UPT, UR7, 0x8, UPT ;  /* 0x000000080700788c */ /* 0x000fe4000bf06070 */
[----:B------:R-:W-:-:S04]  /*0660*/  ULOP3.LUT UR5, UR6, 0x7, URZ, 0xc0, !UPT ;  /* 0x0000000706057892 */ /* 0x000fc8000f8ec0ff */
[----:B------:R-:W-:-:S03]  /*0670*/  UISETP.NE.AND UP1, UPT, UR5, URZ, UPT ;  /* 0x000000ff0500728c */ /* 0x000fc6000bf25270 */
[----:B------:R-:W-:Y:S08]  /*0680*/  BRA.U !UP0, `(.L_x_22) ;  /* 0x0000000108947547 */ /* 0x000ff0000b800000 */
[----:B------:R-:W0:Y:S01]  /*0690*/  LDC.64 R12, c[0x0][0x380] ;  /* 0x0000e000ff0c7b82 */ /* 0x000e220000000a00 */
[----:B------:R-:W-:-:S07]  /*06a0*/  IMAD R7, R2, R0, R3 ;  /* 0x0000000002077224 */ /* 0x000fce00078e0203 */
[----:B------:R-:W1:Y:S01]  /*06b0*/  LDC.64 R4, c[0x0][0x388] ;  /* 0x0000e200ff047b82 */ /* 0x000e620000000a00 */
[----:B0-----:R-:W-:-:S05]  /*06c0*/  IMAD.WIDE R12, R7, 0x4, R12 ;  /* 0x00000004070c7825 */ /* 0x001fca00078e020c */
[----:B------:R0:W2:Y:S01]  /*06d0*/  LDG.E R21, desc[UR10][R12.64] ;  /* 0x0000000a0c157981 */ /* 0x0000a2000c1e1900 */
[----:B------:R-:W-:-:S04]  /*06e0*/  IMAD.WIDE R14, R0, 0x4, R12 ;  /* 0x00000004000e7825 */ /* 0x000fc800078e020c */
[----:B-1----:R-:W-:Y:S01]  /*06f0*/  IMAD.WIDE.U32 R4, R2, 0x4, R4 ;  /* 0x0000000402047825 */ /* 0x002fe200078e0004 */
[----:B------:R1:W3:Y:S03]  /*0700*/  LDG.E R18, desc[UR10][R14.64] ;  /* 0x0000000a0e127981 */ /* 0x0002e6000c1e1900 */
[C---:B------:R-:W-:Y:S01]  /*0710*/  IMAD.WIDE R24, R0.reuse, 0x4, R14 ;  /* 0x0000000400187825 */ /* 0x040fe200078e020e */
[----:B------:R-:W2:Y:S04]  /*0720*/  LDG.E R17, desc[UR10][R4.64] ;  /* 0x0000000a04117981 */ /* 0x000ea8000c1e1900 */
[----:B------:R-:W3:Y:S01]  /*0730*/  LDG.E R19, desc[UR10][R4.64+0x4] ;  /* 0x0000040a04137981 */ /* 0x000ee2000c1e1900 */
[----:B------:R-:W-:-:S03]  /*0740*/  IMAD.WIDE R8, R0, 0x4, R24 ;  /* 0x0000000400087825 */ /* 0x000fc600078e0218 */
[----:B------:R-:W4:Y:S01]  /*0750*/  LDG.E R20, desc[UR10][R24.64] ;  /* 0x0000000a18147981 */ /* 0x000f22000c1e1900 */
[----:B------:R-:W-:-:S03]  /*0760*/  IMAD.WIDE R10, R0, 0x4, R8 ;  /* 0x00000004000a7825 */ /* 0x000fc600078e0208 */
[----:B------:R-:W4:Y:S04]  /*0770*/  LDG.E R23, desc[UR10][R4.64+0x8] ;  /* 0x0000080a04177981 */ /* 0x000f28000c1e1900 */
[----:B------:R-:W5:Y:S01]  /*0780*/  LDG.E R8, desc[UR10][R8.64] ;  /* 0x0000000a08087981 */ /* 0x000f62000c1e1900 */
[----:B------:R-:W-:-:S03]  /*0790*/  IMAD.WIDE R6, R0, 0x4, R10 ;  /* 0x0000000400067825 */ /* 0x000fc600078e020a */
[----:B------:R-:W5:Y:S01]  /*07a0*/  LDG.E R27, desc[UR10][R4.64+0xc] ;  /* 0x00000c0a041b7981 */ /* 0x000f62000c1e1900 */
[----:B0-----:R-:W-:-:S03]  /*07b0*/  IMAD.WIDE R12, R0, 0x4, R6 ;  /* 0x00000004000c7825 */ /* 0x001fc600078e0206 */
[----:B------:R-:W5:Y:S04]  /*07c0*/  LDG.E R10, desc[UR10][R10.64] ;  /* 0x0000000a0a0a7981 */ /* 0x000f68000c1e1900 */
[----:B------:R-:W5:Y:S01]  /*07d0*/  LDG.E R29, desc[UR10][R4.64+0x10] ;  /* 0x0000100a041d7981 */ /* 0x000f62000c1e1900 */
[----:B-1----:R-:W-:-:S03]  /*07e0*/  IMAD.WIDE R14, R0, 0x4, R12 ;  /* 0x00000004000e7825 */ /* 0x002fc600078e020c */
[----:B------:R-:W5:Y:S04]  /*07f0*/  LDG.E R6, desc[UR10][R6.64] ;  /* 0x0000000a06067981 */ /* 0x000f68000c1e1900 */
[----:B------:R-:W5:Y:S04]  /*0800*/  LDG.E R22, desc[UR10][R4.64+0x14] ;  /* 0x0000140a04167981 */ /* 0x000f68000c1e1900 */
[----:B------:R-:W5:Y:S04]  /*0810*/  LDG.E R12, desc[UR10][R12.64] ;  /* 0x0000000a0c0c7981 */ /* 0x000f68000c1e1900 */
[----:B------:R-:W5:Y:S04]  /*0820*/  LDG.E R25, desc[UR10][R4.64+0x18] ;  /* 0x0000180a04197981 */ /* 0x000f68000c1e1900 */
[----:B------:R-:W5:Y:S04]  /*0830*/  LDG.E R14, desc[UR10][R14.64] ;  /* 0x0000000a0e0e7981 */ /* 0x000f68000c1e1900 */
[----:B------:R-:W5:Y:S01]  /*0840*/  LDG.E R9, desc[UR10][R4.64+0x1c] ;  /* 0x00001c0a04097981 */ /* 0x000f62000c1e1900 */
[----:B------:R-:W-:Y:S01]  /*0850*/  IADD3 R2, PT, PT, R2, 0x8, RZ ;  /* 0x0000000802027810 */ /* 0x000fe20007ffe0ff */
[----:B--2---:R-:W-:-:S04]  /*0860*/  FFMA R17, R21, R17, R16 ;  /* 0x0000001115117223 */ /* 0x004fc80000000010 */
[----:B---3--:R-:W-:-:S04]  /*0870*/  FFMA R17, R18, R19, R17 ;  /* 0x0000001312117223 */ /* 0x008fc80000000011 */
[----:B----4-:R-:W-:-:S04]  /*0880*/  FFMA R17, R20, R23, R17 ;  /* 0x0000001714117223 */ /* 0x010fc80000000011 */
[----:B-----5:R-:W-:-:S04]  /*0890*/  FFMA R17, R8, R27, R17 ;  /* 0x0000001b08117223 */ /* 0x020fc80000000011 */
[----:B------:R-:W-:-:S04]  /*08a0*/  FFMA R17, R10, R29, R17 ;  /* 0x0000001d0a117223 */ /* 0x000fc80000000011 */
[----:B------:R-:W-:-:S04]  /*08b0*/  FFMA R17, R6, R22, R17 ;  /* 0x0000001606117223 */ /* 0x000fc80000000011 */
[----:B------:R-:W-:-:S04]  /*08c0*/  FFMA R17, R12, R25, R17 ;  /* 0x000000190c117223 */ /* 0x000fc80000000011 */
[----:B------:R-:W-:-:S07]  /*08d0*/  FFMA R16, R14, R9, R17 ;  /* 0x000000090e107223 */ /* 0x000fce0000000011 */
.L_x_22:
        /* <DEDUP_REMOVED lines=8> */
[----:B0-----:R-:W-:-:S04]  /*0960*/  IMAD.WIDE R6, R7, 0x4, R4 ;  /* 0x0000000407067825 */ /* 0x001fc800078e0204 */
[----:B-1----:R-:W-:-:S04]  /*0970*/  IMAD.WIDE.U32 R4, R2, 0x4, R8 ;  /* 0x0000000402047825 */ /* 0x002fc800078e0008 */
[C---:B------:R-:W-:Y:S01]  /*0980*/  IMAD.WIDE R8, R0.reuse, 0x4, R6 ;  /* 0x0000000400087825 */ /* 0x040fe200078e0206 */
[----:B------:R-:W2:Y:S04]  /*0990*/  LDG.E R14, desc[UR10][R4.64] ;  /* 0x0000000a040e7981 */ /* 0x000ea8000c1e1900 */
[----:B------:R-:W2:Y:S01]  /*09a0*/  LDG.E R7, desc[UR10][R6.64] ;  /* 0x0000000a06077981 */ /* 0x000ea2000c1e1900 */
[----:B------:R-:W-:-:S03]  /*09b0*/  IMAD.WIDE R10, R0, 0x4, R8 ;  /* 0x00000004000a7825 */ /* 0x000fc600078e0208 */
[----:B------:R-:W3:Y:S04]  /*09c0*/  LDG.E R9, desc[UR10][R8.64] ;  /* 0x0000000a08097981 */ /* 0x000ee8000c1e1900 */
[----:B------:R-:W3:Y:S01]  /*09d0*/  LDG.E R15, desc[UR10][R4.64+0x4] ;  /* 0x0000040a040f7981 */ /* 0x000ee2000c1e1900 */
[----:B------:R-:W-:-:S03]  /*09e0*/  IMAD.WIDE R12, R0, 0x4, R10 ;  /* 0x00000004000c7825 */ /* 0x000fc600078e020a */
[----:B------:R-:W4:Y:S04]  /*09f0*/  LDG.E R11, desc[UR10][R10.64] ;  /* 0x0000000a0a0b7981 */ /* 0x000f28000c1e1900 */
        /* <DEDUP_REMOVED lines=8> */
.L_x_23:
[----:B------:R-:W-:Y:S05]  /*0a80*/  BRA.U !UP1, `(.L_x_19) ;  /* 0x0000000109447547 */ /* 0x000fea000b800000 */
[----:B------:R-:W0:Y:S01]  /*0a90*/  LDC.64 R4, c[0x0][0x388] ;  /* 0x0000e200ff047b82 */ /* 0x000e220000000a00 */
[----:B------:R-:W-:Y:S01]  /*0aa0*/  IMAD R11, R2, R0, R3 ;  /* 0x00000000020b7224 */ /* 0x000fe200078e0203 */
[----:B------:R-:W-:-:S06]  /*0ab0*/  UIADD3 UR4, UPT, UPT, -UR4, URZ, URZ ;  /* 0x000000ff04047290 */ /* 0x000fcc000fffe1ff */
[----:B------:R-:W1:Y:S01]  /*0ac0*/  LDC.64 R8, c[0x0][0x380] ;  /* 0x0000e000ff087b82 */ /* 0x000e620000000a00 */
[----:B0-----:R-:W-:-:S03]  /*0ad0*/  IMAD.WIDE.U32 R4, R2, 0x4, R4 ;  /* 0x0000000402047825 */ /* 0x001fc600078e0004 */
[----:B------:R-:W-:Y:S02]  /*0ae0*/  MOV R6, R4 ;  /* 0x0000000400067202 */ /* 0x000fe40000000f00 */
[----:B------:R-:W-:-:S07]  /*0af0*/  MOV R7, R5 ;  /* 0x0000000500077202 */ /* 0x000fce0000000f00 */
.L_x_24:
[----:B-1----:R-:W-:Y:S01]  /*0b00*/  IMAD.WIDE R4, R11, 0x4, R8 ;  /* 0x000000040b047825 */ /* 0x002fe200078e0208 */
[----:B------:R0:W2:Y:S05]  /*0b10*/  LDG.E R2, desc[UR10][R6.64] ;  /* 0x0000000a06027981 */ /* 0x0000aa000c1e1900 */
[----:B------:R-:W2:Y:S01]  /*0b20*/  LDG.E R5, desc[UR10][R4.64] ;  /* 0x0000000a04057981 */ /* 0x000ea2000c1e1900 */
[----:B------:R-:W-:-:S04]  /*0b30*/  UIADD3 UR4, UPT, UPT, UR4, 0x1, URZ ;  /* 0x0000000104047890 */ /* 0x000fc8000fffe0ff */
[----:B------:R-:W-:Y:S01]  /*0b40*/  UISETP.NE.AND UP0, UPT, UR4, URZ, UPT ;  /* 0x000000ff0400728c */ /* 0x000fe2000bf05270 */
[----:B0-----:R-:W-:Y:S02]  /*0b50*/  IADD3 R6, P0, PT, R6, 0x4, RZ ;  /* 0x0000000406067810 */ /* 0x001fe40007f1e0ff */
[----:B------:R-:W-:Y:S02]  /*0b60*/  IADD3 R11, PT, PT, R11, R0, RZ ;  /* 0x000000000b0b7210 */ /* 0x000fe40007ffe0ff */
[----:B------:R-:W-:Y:S01]  /*0b70*/  IADD3.X R7, PT, PT, RZ, R7, RZ, P0, !PT ;  /* 0x00000007ff077210 */ /* 0x000fe200007fe4ff */
[----:B--2---:R-:W-:-:S03]  /*0b80*/  FFMA R16, R5, R2, R16 ;  /* 0x0000000205107223 */ /* 0x004fc60000000010 */
[----:B------:R-:W-:Y:S05]  /*0b90*/  BRA.U UP0, `(.L_x_24) ;  /* 0xfffffffd00d87547 */ /* 0x000fea000b83ffff */
.L_x_19:
[----:B------:R-:W0:Y:S02]  /*0ba0*/  LDC.64 R4, c[0x0][0x390] ;  /* 0x0000e400ff047b82 */ /* 0x000e240000000a00 */
[----:B0-----:R-:W-:-:S05]  /*0bb0*/  IMAD.WIDE R2, R3, 0x4, R4 ;  /* 0x0000000403027825 */ /* 0x001fca00078e0204 */
[----:B------:R-:W-:Y:S01]  /*0bc0*/  STG.E desc[UR10][R2.64], R16 ;  /* 0x0000001002007986 */ /* 0x000fe2000c10190a */
[----:B------:R-:W-:Y:S05]  /*0bd0*/  EXIT ;  /* 0x000000000000794d */ /* 0x000fea0003800000 */
.L_x_25:
        /* <DEDUP_REMOVED lines=10> */
.L_x_73:


//--------------------- .text._Z13matvecmul_gpuPfS_S_ii --------------------------
	.section	.text._Z13matvecmul_gpuPfS_S_ii,"ax",@progbits
	.align	128
        .global         _Z13matvecmul_gpuPfS_S_ii
        .type           _Z13matvecmul_gpuPfS_S_ii,@function
        .size           _Z13matvecmul_gpuPfS_S_ii,(.L_x_74 - _Z13matvecmul_gpuPfS_S_ii)
        .other          _Z13matvecmul_gpuPfS_S_ii,@"STO_CUDA_ENTRY STV_DEFAULT"
_Z13matvecmul_gpuPfS_S_ii:
.text._Z13matvecmul_gpuPfS_S_ii:
        /* <DEDUP_REMOVED lines=15> */
[----:B------:R-:W-:Y:S01]  /*00f0*/  ULOP3.LUT UR9, UR8, 0xf, URZ, 0xc0, !UPT ;  /* 0x0000000f08097892 */ /* 0x000fe2000f8ec0ff */
[----:B------:R-:W-:Y:S02]  /*0100*/  MOV R15, RZ ;  /* 0x000000ff000f7202 */ /* 0x000fe40000000f00 */
[----:B------:R-:W-:Y:S01]  /*0110*/  MOV R8, RZ ;  /* 0x000000ff00087202 */ /* 0x000fe20000000f00 */
[----:B------:R-:W-:Y:S02]  /*0120*/  UISETP.NE.AND UP0, UPT, UR9, URZ, UPT ;  /* 0x000000ff0900728c */ /* 0x000fe4000bf05270 */
[----:B------:R-:W-:Y:S09]  /*0130*/  BRA.U !UP1, `(.L_x_27) ;  /* 0x0000000509147547 */ /* 0x000ff2000b800000 */
[----:B------:R-:W0:Y:S01]  /*0140*/  LDCU.128 UR12, c[0x0][0x380] ;  /* 0x00007000ff0c77ac */ /* 0x000e220008000c00 */
[----:B------:R-:W-:Y:S02]  /*0150*/  MOV R15, RZ ;  /* 0x000000ff000f7202 */ /* 0x000fe40000000f00 */
[----:B------:R-:W-:Y:S01]  /*0160*/  MOV R6, R7 ;  /* 0x0000000700067202 */ /* 0x000fe20000000f00 */
[----:B------:R-:W-:-:S04]  /*0170*/  ULOP3.LUT UR10, UR8, 0x7ffffff0, URZ, 0xc0, !UPT ;  /* 0x7ffffff0080a7892 */ /* 0x000fc8000f8ec0ff */
[----:B------:R-:W-:Y:S02]  /*0180*/  UIADD3 UR11, UPT, UPT, -UR10, URZ, URZ ;  /* 0x000000ff0a0b7290 */ /* 0x000fe4000fffe1ff */
[----:B------:R-:W-:Y:S01]  /*0190*/  MOV R8, UR10 ;  /* 0x0000000a00087c02 */ /* 0x000fe20008000f00 */
[----:B0-----:R-:W-:Y:S02]  /*01a0*/  UIADD3 UR4, UP2, UPT, UR14, 0x20, URZ ;  /* 0x000000200e047890 */ /* 0x001fe4000ff5e0ff */
[----:B------:R-:W-:Y:S02]  /*01b0*/  UIADD3 UR6, UP1, UPT, UR12, 0x20, URZ ;  /* 0x000000200c067890 */ /* 0x000fe4000ff3e0ff */
[----:B------:R-:W-:Y:S02]  /*01c0*/  UIADD3.X UR5, UPT, UPT, URZ, UR15, URZ, UP2, !UPT ;  /* 0x0000000fff057290 */ /* 0x000fe400097fe4ff */
[----:B------:R-:W-:Y:S01]  /*01d0*/  MOV R2, UR4 ;  /* 0x0000000400027c02 */ /* 0x000fe20008000f00 */
[----:B------:R-:W-:-:S03]  /*01e0*/  UIADD3.X UR7, UPT, UPT, URZ, UR13, URZ, UP1, !UPT ;  /* 0x0000000dff077290 */ /* 0x000fc60008ffe4ff */
[----:B------:R-:W-:-:S09]  /*01f0*/  MOV R3, UR5 ;  /* 0x0000000500037c02 */ /* 0x000fd20008000f00 */
.L_x_28:
        /* <DEDUP_REMOVED lines=20> */
[----:B------:R-:W2:Y:S04]  /*0340*/  LDG.E R15, desc[UR16][R2.64] ;  /* 0x00000010020f7981 */ /* 0x000ea8000c1e1900 */
[----:B------:R-:W2:Y:S01]  /*0350*/  LDG.E R16, desc[UR16][R4.64] ;  /* 0x0000001004107981 */ /* 0x000ea2000c1e1900 */
[----:B---3--:R-:W-:-:S03]  /*0360*/  FFMA R25, R18, R25, R17 ;  /* 0x0000001912197223 */ /* 0x008fc60000000011 */
[----:B------:R-:W3:Y:S01]  /*0370*/  LDG.E R17, desc[UR16][R2.64+0x4] ;  /* 0x0000041002117981 */ /* 0x000ee2000c1e1900 */
[----:B----4-:R-:W-:-:S03]  /*0380*/  FFMA R26, R20, R19, R25 ;  /* 0x00000013141a7223 */ /* 0x010fc60000000019 */
[----:B------:R-:W3:Y:S04]  /*0390*/  LDG.E R18, desc[UR16][R4.64+0x4] ;  /* 0x0000041004127981 */ /* 0x000ee8000c1e1900 */
[----:B------:R-:W4:Y:S01]  /*03a0*/  LDG.E R20, desc[UR16][R2.64+0x8] ;  /* 0x0000081002147981 */ /* 0x000f22000c1e1900 */
[----:B-----5:R-:W-:-:S03]  /*03b0*/  FFMA R25, R21, R22, R26 ;  /* 0x0000001615197223 */ /* 0x020fc6000000001a */
[----:B------:R-:W4:Y:S04]  /*03c0*/  LDG.E R19, desc[UR16][R4.64+0x8] ;  /* 0x0000081004137981 */ /* 0x000f28000c1e1900 */
[----:B------:R-:W5:Y:S01]  /*03d0*/  LDG.E R22, desc[UR16][R2.64+0xc] ;  /* 0x00000c1002167981 */ /* 0x000f62000c1e1900 */
[----:B------:R-:W-:-:S03]  /*03e0*/  FFMA R25, R24, R23, R25 ;  /* 0x0000001718197223 */ /* 0x000fc60000000019 */
[----:B------:R-:W5:Y:S04]  /*03f0*/  LDG.E R21, desc[UR16][R4.64+0xc] ;  /* 0x00000c1004157981 */ /* 0x000f68000c1e1900 */
[----:B------:R-:W5:Y:S01]  /*0400*/  LDG.E R24, desc[UR16][R2.64+0x10] ;  /* 0x0000101002187981 */ /* 0x000f62000c1e1900 */
[----:B------:R-:W-:-:S03]  /*0410*/  FFMA R25, R10, R9, R25 ;  /* 0x000000090a197223 */ /* 0x000fc60000000019 */
[----:B------:R-:W5:Y:S04]  /*0420*/  LDG.E R23, desc[UR16][R4.64+0x10] ;  /* 0x0000101004177981 */ /* 0x000f68000c1e1900 */
[----:B------:R-:W5:Y:S01]  /*0430*/  LDG.E R10, desc[UR16][R2.64+0x14] ;  /* 0x00001410020a7981 */ /* 0x000f62000c1e1900 */
[----:B------:R-:W-:-:S03]  /*0440*/  FFMA R27, R12, R11, R25 ;  /* 0x0000000b0c1b7223 */ /* 0x000fc60000000019 */
[----:B------:R-:W5:Y:S04]  /*0450*/  LDG.E R9, desc[UR16][R4.64+0x14] ;  /* 0x0000141004097981 */ /* 0x000f68000c1e1900 */
[----:B------:R-:W5:Y:S04]  /*0460*/  LDG.E R11, desc[UR16][R2.64+0x18] ;  /* 0x00001810020b7981 */ /* 0x000f68000c1e1900 */
[----:B------:R-:W5:Y:S04]  /*0470*/  LDG.E R12, desc[UR16][R4.64+0x18] ;  /* 0x00001810040c7981 */ /* 0x000f68000c1e1900 */
[----:B------:R-:W5:Y:S04]  /*0480*/  LDG.E R25, desc[UR16][R4.64+0x1c] ;  /* 0x00001c1004197981 */ /* 0x000f68000c1e1900 */
[----:B------:R0:W5:Y:S01]  /*0490*/  LDG.E R26, desc[UR16][R2.64+0x1c] ;  /* 0x00001c10021a7981 */ /* 0x000162000c1e1900 */
[----:B------:R-:W-:Y:S01]  /*04a0*/  FFMA R13, R14, R13, R27 ;  /* 0x0000000d0e0d7223 */ /* 0x000fe2000000001b */
        /* <DEDUP_REMOVED lines=14> */
.L_x_27:
[----:B------:R-:W-:Y:S05]  /*0590*/  BRA.U !UP0, `(.L_x_26) ;  /* 0x0000000508307547 */ /* 0x000fea000b800000 */
[----:B------:R-:W-:Y:S02]  /*05a0*/  UISETP.GE.U32.AND UP0, UPT, UR9, 0x8, UPT ;  /* 0x000000080900788c */ /* 0x000fe4000bf06070 */
[----:B------:R-:W-:-:S04]  /*05b0*/  ULOP3.LUT UR5, UR8, 0x7, URZ, 0xc0, !UPT ;  /* 0x0000000708057892 */ /* 0x000fc8000f8ec0ff */
[----:B------:R-:W-:-:S03]  /*05c0*/  UISETP.NE.AND UP1, UPT, UR5, URZ, UPT ;  /* 0x000000ff0500728c */ /* 0x000fc6000bf25270 */
[----:B------:R-:W-:Y:S08]  /*05d0*/  BRA.U !UP0, `(.L_x_29) ;  /* 0x0000000108787547 */ /* 0x000ff0000b800000 */
[----:B------:R-:W0:Y:S01]  /*05e0*/  LDC.64 R2, c[0x0][0x380] ;  /* 0x0000e000ff027b82 */ /* 0x000e220000000a00 */
[----:B------:R-:W-:-:S07]  /*05f0*/  IADD3 R9, PT, PT, R7, R8, RZ ;  /* 0x0000000807097210 */ /* 0x000fce0007ffe0ff */
[----:B------:R-:W1:Y:S01]  /*0600*/  LDC.64 R4, c[0x0][0x388] ;  /* 0x0000e200ff047b82 */ /* 0x000e620000000a00 */
[----:B0-----:R-:W-:-:S05]  /*0610*/  IMAD.WIDE R2, R9, 0x4, R2 ;  /* 0x0000000409027825 */ /* 0x001fca00078e0202 */
[----:B------:R-:W2:Y:S01]  /*0620*/  LDG.E R10, desc[UR16][R2.64] ;  /* 0x00000010020a7981 */ /* 0x000ea2000c1e1900 */
[----:B-1----:R-:W-:-:S03]  /*0630*/  IMAD.WIDE.U32 R4, R8, 0x4, R4 ;  /* 0x0000000408047825 */ /* 0x002fc600078e0004 */
[----:B------:R-:W3:Y:S04]  /*0640*/  LDG.E R13, desc[UR16][R2.64+0x4] ;  /* 0x00000410020d7981 */ /* 0x000ee8000c1e1900 */
[----:B------:R-:W2:Y:S04]  /*0650*/  LDG.E R11, desc[UR16][R4.64] ;  /* 0x00000010040b7981 */ /* 0x000ea8000c1e1900 */
[----:B------:R-:W3:Y:S04]  /*0660*/  LDG.E R12, desc[UR16][R4.64+0x4] ;  /* 0x00000410040c7981 */ /* 0x000ee8000c1e1900 */
        /* <DEDUP_REMOVED lines=21> */
.L_x_29:
        /* <DEDUP_REMOVED lines=23> */
.L_x_30:
[----:B------:R-:W-:Y:S05]  /*0930*/  BRA.U !UP1, `(.L_x_26) ;  /* 0x0000000109487547 */ /* 0x000fea000b800000 */
[----:B------:R-:W0:Y:S01]  /*0940*/  LDC.64 R2, c[0x0][0x388] ;  /* 0x0000e200ff027b82 */ /* 0x000e220000000a00 */
[----:B------:R-:W-:Y:S01]  /*0950*/  IADD3 R7, PT, PT, R7, R8, RZ ;  /* 0x0000000807077210 */ /* 0x000fe20007ffe0ff */
[----:B------:R-:W-:-:S06]  /*0960*/  UIADD3 UR4, UPT, UPT, -UR4, URZ, URZ ;  /* 0x000000ff04047290 */ /* 0x000fcc000fffe1ff */
[----:B------:R-:W1:Y:S01]  /*0970*/  LDC.64 R10, c[0x0][0x380] ;  /* 0x0000e000ff0a7b82 */ /* 0x000e620000000a00 */
[----:B0-----:R-:W-:-:S03]  /*0980*/  IMAD.WIDE.U32 R2, R8, 0x4, R2 ;  /* 0x0000000408027825 */ /* 0x001fc600078e0002 */
[----:B------:R-:W-:Y:S02]  /*0990*/  MOV R6, R2 ;  /* 0x0000000200067202 */ /* 0x000fe40000000f00 */
[----:B------:R-:W-:-:S07]  /*09a0*/  MOV R5, R3 ;  /* 0x0000000300057202 */ /* 0x000fce0000000f00 */
.L_x_31:
[----:B-1----:R-:W-:Y:S01]  /*09b0*/  IMAD.WIDE R2, R7, 0x4, R10 ;  /* 0x0000000407027825 */ /* 0x002fe200078e020a */
[----:B------:R-:W-:-:S05]  /*09c0*/  MOV R4, R6 ;  /* 0x0000000600047202 */ /* 0x000fca0000000f00 */
[----:B------:R-:W2:Y:S04]  /*09d0*/  LDG.E R2, desc[UR16][R2.64] ;  /* 0x0000001002027981 */ /* 0x000ea8000c1e1900 */
[----:B------:R0:W2:Y:S01]  /*09e0*/  LDG.E R4, desc[UR16][R4.64] ;  /* 0x0000001004047981 */ /* 0x0000a2000c1e1900 */
[----:B------:R-:W-:Y:S01]  /*09f0*/  UIADD3 UR4, UPT, UPT, UR4, 0x1, URZ ;  /* 0x0000000104047890 */ /* 0x000fe2000fffe0ff */
[----:B------:R-:W-:Y:S02]  /*0a00*/  IADD3 R6, P0, PT, R6, 0x4, RZ ;  /* 0x0000000406067810 */ /* 0x000fe40007f1e0ff */
[----:B------:R-:W-:Y:S01]  /*0a10*/  IADD3 R7, PT, PT, R7, 0x1, RZ ;  /* 0x0000000107077810 */ /* 0x000fe20007ffe0ff */
[----:B------:R-:W-:Y:S01]  /*0a20*/  UISETP.NE.AND UP0, UPT, UR4, URZ, UPT ;  /* 0x000000ff0400728c */ /* 0x000fe2000bf05270 */
[----:B0-----:R-:W-:Y:S01]  /*0a30*/  IADD3.X R5, PT, PT, RZ, R5, RZ, P0, !PT ;  /* 0x00000005ff057210 */ /* 0x001fe200007fe4ff */
[----:B--2---:R-:W-:-:S07]  /*0a40*/  FFMA R15, R2, R4, R15 ;  /* 0x00000004020f7223 */ /* 0x004fce000000000f */
[----:B------:R-:W-:Y:S05]  /*0a50*/  BRA.U UP0, `(.L_x_31) ;  /* 0xfffffffd00d47547 */ /* 0x000fea000b83ffff */
.L_x_26:
[----:B------:R-:W0:Y:S02]  /*0a60*/  LDC.64 R2, c[0x0][0x390] ;  /* 0x0000e400ff027b82 */ /* 0x000e240000000a00 */
[----:B0-----:R-:W-:-:S05]  /*0a70*/  IMAD.WIDE R2, R0, 0x4, R2 ;  /* 0x0000000400027825 */ /* 0x001fca00078e0202 */
[----:B------:R-:W-:Y:S01]  /*0a80*/  STG.E desc[UR16][R2.64], R15 ;  /* 0x0000000f02007986 */ /* 0x000fe2000c101910 */
[----:B------:R-:W-:Y:S05]  /*0a90*/  EXIT ;  /* 0x000000000000794d */ /* 0x000fea0003800000 */
.L_x_32:
        /* <DEDUP_REMOVED lines=14> */
.L_x_74:


//--------------------- .text._Z10matrix_subPfS_S_ii --------------------------
	.section	.text._Z10matrix_subPfS_S_ii,"ax",@progbits
	.align	128
        .global         _Z10matrix_subPfS_S_ii
        .type           _Z10matrix_subPfS_S_ii,@function
        .size           _Z10matrix_subPfS_S_ii,(.L_x_75 - _Z10matrix_subPfS_S_ii)
        .other          _Z10matrix_subPfS_S_ii,@"STO_CUDA_ENTRY STV_DEFAULT"
_Z10matrix_subPfS_S_ii:
.text._Z10matrix_subPfS_S_ii:
        /* <DEDUP_REMOVED lines=23> */
[----:B----4-:R-:W-:-:S05]  /*0170*/  FADD R9, R2, -R5 ;  /* 0x8000000502097221 */ /* 0x010fca0000000000 */
[----:B------:R-:W-:Y:S01]  /*0180*/  STG.E desc[UR4][R6.64], R9 ;  /* 0x0000000906007986 */ /* 0x000fe2000c101904 */
[----:B------:R-:W-:Y:S05]  /*0190*/  EXIT ;  /* 0x000000000000794d */ /* 0x000fea0003800000 */
.L_x_33:
        /* <DEDUP_REMOVED lines=14> */
.L_x_75:


//--------------------- .text._Z10matrix_addPfS_S_ii --------------------------
	.section	.text._Z10matrix_addPfS_S_ii,"ax",@progbits
	.align	128
        .global         _Z10matrix_addPfS_S_ii
        .type           _Z10matrix_addPfS_S_ii,@function
        .size           _Z10matrix_addPfS_S_ii,(.L_x_76 - _Z10matrix_addPfS_S_ii)
        .other          _Z10matrix_addPfS_S_ii,@"STO_CUDA_ENTRY STV_DEFAULT"
_Z10matrix_addPfS_S_ii:
.text._Z10matrix_addPfS_S_ii:
        /* <DEDUP_REMOVED lines=23> */
[----:B----4-:R-:W-:-:S05]  /*0170*/  FADD R9, R2, R5 ;  /* 0x0000000502097221 */ /* 0x010fca0000000000 */
[----:B------:R-:W-:Y:S01]  /*0180*/  STG.E desc[UR4][R6.64], R9 ;  /* 0x0000000906007986 */ /* 0x000fe2000c101904 */
[----:B------:R-:W-:Y:S05]  /*0190*/  EXIT ;  /* 0x000000000000794d */ /* 0x000fea0003800000 */
.L_x_34:
        /* <DEDUP_REMOVED lines=14> */
.L_x_76:


//--------------------- .text._Z13update_biasesPfS_S_ii --------------------------
	.section	.text._Z13update_biasesPfS_S_ii,"ax",@progbits
	.align	128
        .global         _Z13update_biasesPfS_S_ii
        .type           _Z13update_biasesPfS_S_ii,@function
        .size           _Z13update_biasesPfS_S_ii,(.L_x_64 - _Z13update_biasesPfS_S_ii)
        .other          _Z13update_biasesPfS_S_ii,@"STO_CUDA_ENTRY STV_DEFAULT"
_Z13update_biasesPfS_S_ii:
.text._Z13update_biasesPfS_S_ii:
        /* <DEDUP_REMOVED lines=9> */
[----:B------:R-:W1:Y:S01]  /*0090*/  LDCU.64 UR4, c[0x0][0x358] ;  /* 0x00006b00ff0477ac */ /* 0x000e620008000a00 */
[----:B------:R-:W2:Y:S01]  /*00a0*/  LDCU UR6, c[0x0][0x39c] ;  /* 0x00007380ff0677ac */ /* 0x000ea20008000800 */
[----:B0-----:R-:W-:-:S05]  /*00b0*/  IMAD.WIDE R2, R0, 0x4, R2 ;  /* 0x0000000400027825 */ /* 0x001fca00078e0202 */
[----:B-1----:R0:W3:Y:S01]  /*00c0*/  LDG.E R10, desc[UR4][R2.64] ;  /* 0x00000004020a7981 */ /* 0x0020e2000c1e1900 */
[----:B--2---:R-:W1:Y:S01]  /*00d0*/  I2F.F64 R6, UR6 ;  /* 0x0000000600067d12 */ /* 0x004e620008201c00 */
[----:B------:R-:W-:-:S07]  /*00e0*/  IMAD.MOV.U32 R4, RZ, RZ, 0x1 ;  /* 0x00000001ff047424 */ /* 0x000fce00078e00ff */
[----:B-1----:R-:W1:Y:S02]  /*00f0*/  MUFU.RCP64H R5, R7 ;  /* 0x0000000700057308 */ /* 0x002e640000001800 */
[----:B-1----:R-:W-:-:S08]  /*0100*/  DFMA R8, -R6, R4, 1 ;  /* 0x3ff000000608742b */ /* 0x002fd00000000104 */
[----:B------:R-:W-:-:S08]  /*0110*/  DFMA R8, R8, R8, R8 ;  /* 0x000000080808722b */ /* 0x000fd00000000008 */
[----:B------:R-:W-:-:S08]  /*0120*/  DFMA R8, R4, R8, R4 ;  /* 0x000000080408722b */ /* 0x000fd00000000004 */
[----:B------:R-:W-:-:S08]  /*0130*/  DFMA R4, -R6, R8, 1 ;  /* 0x3ff000000604742b */ /* 0x000fd00000000108 */
[----:B------:R-:W-:-:S08]  /*0140*/  DFMA R4, R8, R4, R8 ;  /* 0x000000040804722b */ /* 0x000fd00000000008 */
[----:B------:R-:W-:-:S08]  /*0150*/  DMUL R8, R4, -3 ;  /* 0xc008000004087828 */ /* 0x000fd00000000000 */
[----:B0-----:R-:W-:-:S08]  /*0160*/  DFMA R2, -R6, R8, -3 ;  /* 0xc00800000602742b */ /* 0x001fd00000000108 */
[----:B------:R-:W-:-:S10]  /*0170*/  DFMA R2, R4, R2, R8 ;  /* 0x000000020402722b */ /* 0x000fd40000000008 */
[----:B------:R-:W-:-:S05]  /*0180*/  FFMA R8, RZ, R7, R3 ;  /* 0x00000007ff087223 */ /* 0x000fca0000000003 */
[----:B------:R-:W-:Y:S01]  /*0190*/  FSETP.GT.AND P0, PT, |R8|, 1.469367938527859385e-39, PT ;  /* 0x001000000800780b */ /* 0x000fe20003f04200 */
[----:B---3--:R0:W1:-:S12]  /*01a0*/  F2F.F64.F32 R4, R10 ;  /* 0x0000000a00047310 */ /* 0x0080580000201800 */
[----:B------:R-:W-:Y:S05]  /*01b0*/  @P0 BRA `(.L_x_35) ;  /* 0x0000000000080947 */ /* 0x000fea0003800000 */
[----:B------:R-:W-:-:S07]  /*01c0*/  MOV R8, 0x1e0 ;  /* 0x000001e000087802 */ /* 0x000fce0000000f00 */
[----:B01----:R-:W-:Y:S05]  /*01d0*/  CALL.REL.NOINC `($__internal_0_$__cuda_sm20_div_rn_f64_full) ;  /* 0x0000000000287944 */ /* 0x003fea0003c00000 */
.L_x_35:
[----:B------:R-:W2:Y:S08]  /*01e0*/  LDC.64 R6, c[0x0][0x388] ;  /* 0x0000e200ff067b82 */ /* 0x000eb00000000a00 */
[----:B0-----:R-:W0:Y:S01]  /*01f0*/  LDC.64 R10, c[0x0][0x390] ;  /* 0x0000e400ff0a7b82 */ /* 0x001e220000000a00 */
[----:B--2---:R-:W-:-:S06]  /*0200*/  IMAD.WIDE R6, R0, 0x4, R6 ;  /* 0x0000000400067825 */ /* 0x004fcc00078e0206 */
[----:B------:R-:W2:Y:S02]  /*0210*/  LDG.E R6, desc[UR4][R6.64] ;  /* 0x0000000406067981 */ /* 0x000ea4000c1e1900 */
[----:B--2---:R-:W1:Y:S02]  /*0220*/  F2F.F64.F32 R8, R6 ;  /* 0x0000000600087310 */ /* 0x004e640000201800 */
[----:B-1----:R-:W-:Y:S01]  /*0230*/  DFMA R4, R8, R2, R4 ;  /* 0x000000020804722b */ /* 0x002fe20000000004 */
[----:B0-----:R-:W-:-:S09]  /*0240*/  IMAD.WIDE R2, R0, 0x4, R10 ;  /* 0x0000000400027825 */ /* 0x001fd200078e020a */
[----:B------:R-:W0:Y:S02]  /*0250*/  F2F.F32.F64 R5, R4 ;  /* 0x0000000400057310 */ /* 0x000e240000301000 */
[----:B0-----:R-:W-:Y:S01]  /*0260*/  STG.E desc[UR4][R2.64], R5 ;  /* 0x0000000502007986 */ /* 0x001fe2000c101904 */
[----:B------:R-:W-:Y:S05]  /*0270*/  EXIT ;  /* 0x000000000000794d */ /* 0x000fea0003800000 */
        .weak           $__internal_0_$__cuda_sm20_div_rn_f64_full
        .type           $__internal_0_$__cuda_sm20_div_rn_f64_full,@function
        .size           $__internal_0_$__cuda_sm20_div_rn_f64_full,(.L_x_64 - $__internal_0_$__cuda_sm20_div_rn_f64_full)
$__internal_0_$__cuda_sm20_div_rn_f64_full:
[C---:B------:R-:W-:Y:S01]  /*0280*/  FSETP.GEU.AND P0, PT, |R7|.reuse, 1.469367938527859385e-39, PT ;  /* 0x001000000700780b */ /* 0x040fe20003f0e200 */
[----:B------:R-:W-:Y:S01]  /*0290*/  IMAD.MOV.U32 R10, RZ, RZ, 0x1 ;  /* 0x00000001ff0a7424 */ /* 0x000fe200078e00ff */
[C---:B------:R-:W-:Y:S01]  /*02a0*/  LOP3.LUT R2, R7.reuse, 0x800fffff, RZ, 0xc0, !PT ;  /* 0x800fffff07027812 */ /* 0x040fe200078ec0ff */
[----:B------:R-:W-:Y:S01]  /*02b0*/  IMAD.MOV.U32 R9, RZ, RZ, 0x1ca00000 ;  /* 0x1ca00000ff097424 */ /* 0x000fe200078e00ff */
[----:B------:R-:W-:Y:S01]  /*02c0*/  LOP3.LUT R16, R7, 0x7ff00000, RZ, 0xc0, !PT ;  /* 0x7ff0000007107812 */ /* 0x000fe200078ec0ff */
[----:B------:R-:W-:Y:S01]  /*02d0*/  IMAD.MOV.U32 R19, RZ, RZ, 0x40000000 ;  /* 0x40000000ff137424 */ /* 0x000fe200078e00ff */
[----:B------:R-:W-:Y:S01]  /*02e0*/  LOP3.LUT R3, R2, 0x3ff00000, RZ, 0xfc, !PT ;  /* 0x3ff0000002037812 */ /* 0x000fe200078efcff */
[----:B------:R-:W-:Y:S01]  /*02f0*/  IMAD.MOV.U32 R2, RZ, RZ, R6 ;  /* 0x000000ffff027224 */ /* 0x000fe200078e0006 */
[----:B------:R-:W-:Y:S01]  /*0300*/  ISETP.LE.U32.AND P1, PT, R16, 0x40000000, PT ;  /* 0x400000001000780c */ /* 0x000fe20003f23070 */
[----:B------:R-:W-:Y:S02]  /*0310*/  IMAD.MOV.U32 R18, RZ, RZ, R16 ;  /* 0x000000ffff127224 */ /* 0x000fe400078e0010 */
[----:B------:R-:W-:Y:S01]  /*0320*/  VIADD R20, R19, 0xffffffff ;  /* 0xffffffff13147836 */ /* 0x000fe20000000000 */
[----:B------:R-:W-:Y:S01]  /*0330*/  SEL R14, R9, 0x63400000, !P1 ;  /* 0x63400000090e7807 */ /* 0x000fe20004800000 */
[----:B------:R-:W-:-:S06]  /*0340*/  @!P0 DMUL R2, R6, 8.98846567431157953865e+307 ;  /* 0x7fe0000006028828 */ /* 0x000fcc0000000000 */
[----:B------:R-:W0:Y:S04]  /*0350*/  MUFU.RCP64H R11, R3 ;  /* 0x00000003000b7308 */ /* 0x000e280000001800 */
[----:B------:R-:W-:Y:S02]  /*0360*/  @!P0 LOP3.LUT R18, R3, 0x7ff00000, RZ, 0xc0, !PT ;  /* 0x7ff0000003128812 */ /* 0x000fe400078ec0ff */
[----:B------:R-:W-:-:S03]  /*0370*/  ISETP.GT.U32.AND P0, PT, R20, 0x7feffffe, PT ;  /* 0x7feffffe1400780c */ /* 0x000fc60003f04070 */
[----:B------:R-:W-:-:S05]  /*0380*/  VIADD R20, R18, 0xffffffff ;  /* 0xffffffff12147836 */ /* 0x000fca0000000000 */
[----:B------:R-:W-:Y:S01]  /*0390*/  ISETP.GT.U32.OR P0, PT, R20, 0x7feffffe, P0 ;  /* 0x7feffffe1400780c */ /* 0x000fe20000704470 */
[----:B0-----:R-:W-:-:S08]  /*03a0*/  DFMA R12, R10, -R2, 1 ;  /* 0x3ff000000a0c742b */ /* 0x001fd00000000802 */
[----:B------:R-:W-:-:S08]  /*03b0*/  DFMA R12, R12, R12, R12 ;  /* 0x0000000c0c0c722b */ /* 0x000fd0000000000c */
[----:B------:R-:W-:-:S08]  /*03c0*/  DFMA R12, R10, R12, R10 ;  /* 0x0000000c0a0c722b */ /* 0x000fd0000000000a */
[----:B------:R-:W-:-:S08]  /*03d0*/  DFMA R10, R12, -R2, 1 ;  /* 0x3ff000000c0a742b */ /* 0x000fd00000000802 */
[----:B------:R-:W-:Y:S01]  /*03e0*/  DFMA R12, R12, R10, R12 ;  /* 0x0000000a0c0c722b */ /* 0x000fe2000000000c */
[----:B------:R-:W-:Y:S01]  /*03f0*/  LOP3.LUT R11, R14, 0x80080000, RZ, 0xfc, !PT ;  /* 0x800800000e0b7812 */ /* 0x000fe200078efcff */
[----:B------:R-:W-:-:S06]  /*0400*/  IMAD.MOV.U32 R10, RZ, RZ, RZ ;  /* 0x000000ffff0a7224 */ /* 0x000fcc00078e00ff */
[----:B------:R-:W-:-:S08]  /*0410*/  DMUL R14, R12, R10 ;  /* 0x0000000a0c0e7228 */ /* 0x000fd00000000000 */
[----:B------:R-:W-:-:S08]  /*0420*/  DFMA R16, R14, -R2, R10 ;  /* 0x800000020e10722b */ /* 0x000fd0000000000a */
[----:B------:R-:W-:Y:S01]  /*0430*/  DFMA R12, R12, R16, R14 ;  /* 0x000000100c0c722b */ /* 0x000fe2000000000e */
[----:B------:R-:W-:Y:S10]  /*0440*/  @P0 BRA `(.L_x_36) ;  /* 0x0000000000740947 */ /* 0x000ff40003800000 */
[----:B------:R-:W-:Y:S01]  /*0450*/  LOP3.LUT R16, R7, 0x7ff00000, RZ, 0xc0, !PT ;  /* 0x7ff0000007107812 */ /* 0x000fe200078ec0ff */
[----:B------:R-:W-:-:S03]  /*0460*/  IMAD.MOV.U32 R14, RZ, RZ, 0x40000000 ;  /* 0x40000000ff0e7424 */ /* 0x000fc600078e00ff */
[----:B------:R-:W-:Y:S01]  /*0470*/  ISETP.LE.U32.AND P0, PT, R16, 0x40000000, PT ;  /* 0x400000001000780c */ /* 0x000fe20003f03070 */
[----:B------:R-:W-:Y:S02]  /*0480*/  IMAD.MOV R15, RZ, RZ, -R16 ;  /* 0x000000ffff0f7224 */ /* 0x000fe400078e0a10 */
[----:B------:R-:W-:Y:S01]  /*0490*/  IMAD.MOV.U32 R16, RZ, RZ, RZ ;  /* 0x000000ffff107224 */ /* 0x000fe200078e00ff */
[----:B------:R-:W-:Y:S02]  /*04a0*/  SEL R9, R9, 0x63400000, !P0 ;  /* 0x6340000009097807 */ /* 0x000fe40004000000 */
[----:B------:R-:W-:-:S04]  /*04b0*/  VIADDMNMX R14, R15, R14, 0xb9600000, !PT ;  /* 0xb96000000f0e7446 */ /* 0x000fc8000780010e */
[----:B------:R-:W-:-:S05]  /*04c0*/  VIMNMX R14, PT, PT, R14, 0x46a00000, PT ;  /* 0x46a000000e0e7848 */ /* 0x000fca0003fe0100 */
[----:B------:R-:W-:-:S04]  /*04d0*/  IMAD.IADD R9, R14, 0x1, -R9 ;  /* 0x000000010e097824 */ /* 0x000fc800078e0a09 */
[----:B------:R-:W-:-:S06]  /*04e0*/  VIADD R17, R9, 0x7fe00000 ;  /* 0x7fe0000009117836 */ /* 0x000fcc0000000000 */
[----:B------:R-:W-:-:S10]  /*04f0*/  DMUL R14, R12, R16 ;  /* 0x000000100c0e7228 */ /* 0x000fd40000000000 */
[----:B------:R-:W-:-:S13]  /*0500*/  FSETP.GTU.AND P0, PT, |R15|, 1.469367938527859385e-39, PT ;  /* 0x001000000f00780b */ /* 0x000fda0003f0c200 */
[----:B------:R-:W-:Y:S05]  /*0510*/  @P0 BRA `(.L_x_37) ;  /* 0x0000000000840947 */ /* 0x000fea0003800000 */
[----:B------:R-:W-:Y:S01]  /*0520*/  DFMA R2, R12, -R2, R10 ;  /* 0x800000020c02722b */ /* 0x000fe2000000000a */
[----:B------:R-:W-:-:S09]  /*0530*/  IMAD.MOV.U32 R16, RZ, RZ, RZ ;  /* 0x000000ffff107224 */ /* 0x000fd200078e00ff */
[C---:B------:R-:W-:Y:S02]  /*0540*/  FSETP.NEU.AND P0, PT, R3.reuse, RZ, PT ;  /* 0x000000ff0300720b */ /* 0x040fe40003f0d000 */
[----:B------:R-:W-:-:S04]  /*0550*/  LOP3.LUT R7, R3, 0x80000000, R7, 0x48, !PT ;  /* 0x8000000003077812 */ /* 0x000fc800078e4807 */
[----:B------:R-:W-:-:S07]  /*0560*/  LOP3.LUT R17, R7, R17, RZ, 0xfc, !PT ;  /* 0x0000001107117212 */ /* 0x000fce00078efcff */
[----:B------:R-:W-:Y:S05]  /*0570*/  @!P0 BRA `(.L_x_37) ;  /* 0x00000000006c8947 */ /* 0x000fea0003800000 */
[----:B------:R-:W-:Y:S01]  /*0580*/  IMAD.MOV R3, RZ, RZ, -R9 ;  /* 0x000000ffff037224 */ /* 0x000fe200078e0a09 */
[----:B------:R-:W-:Y:S01]  /*0590*/  IADD3 R9, PT, PT, -R9, -0x43300000, RZ ;  /* 0xbcd0000009097810 */ /* 0x000fe20007ffe1ff */
[----:B------:R-:W-:-:S06]  /*05a0*/  IMAD.MOV.U32 R2, RZ, RZ, RZ ;  /* 0x000000ffff027224 */ /* 0x000fcc00078e00ff */
[----:B------:R-:W-:Y:S02]  /*05b0*/  DFMA R2, R14, -R2, R12 ;  /* 0x800000020e02722b */ /* 0x000fe4000000000c */
[----:B------:R-:W-:-:S08]  /*05c0*/  DMUL.RP R12, R12, R16 ;  /* 0x000000100c0c7228 */ /* 0x000fd00000008000 */
[----:B------:R-:W-:Y:S02]  /*05d0*/  FSETP.NEU.AND P0, PT, |R3|, R9, PT ;  /* 0x000000090300720b */ /* 0x000fe40003f0d200 */
[----:B------:R-:W-:Y:S02]  /*05e0*/  LOP3.LUT R7, R13, R7, RZ, 0x3c, !PT ;  /* 0x000000070d077212 */ /* 0x000fe400078e3cff */
[----:B------:R-:W-:Y:S02]  /*05f0*/  FSEL R14, R12, R14, !P0 ;  /* 0x0000000e0c0e7208 */ /* 0x000fe40004000000 */
[----:B------:R-:W-:Y:S01]  /*0600*/  FSEL R15, R7, R15, !P0 ;  /* 0x0000000f070f7208 */ /* 0x000fe20004000000 */
[----:B------:R-:W-:Y:S06]  /*0610*/  BRA `(.L_x_37) ;  /* 0x0000000000447947 */ /* 0x000fec0003800000 */
.L_x_36:
[----:B------:R-:W-:-:S14]  /*0620*/  DSETP.NAN.AND P0, PT, R6, R6, PT ;  /* 0x000000060600722a */ /* 0x000fdc0003f08000 */
[----:B------:R-:W-:Y:S05]  /*0630*/  @P0 BRA `(.L_x_38) ;  /* 0x0000000000340947 */ /* 0x000fea0003800000 */
[----:B------:R-:W-:Y:S01]  /*0640*/  ISETP.NE.AND P0, PT, R19, R18, PT ;  /* 0x000000121300720c */ /* 0x000fe20003f05270 */
[----:B------:R-:W-:Y:S02]  /*0650*/  IMAD.MOV.U32 R14, RZ, RZ, 0x0 ;  /* 0x00000000ff0e7424 */ /* 0x000fe400078e00ff */
[----:B------:R-:W-:-:S10]  /*0660*/  IMAD.MOV.U32 R15, RZ, RZ, -0x80000 ;  /* 0xfff80000ff0f7424 */ /* 0x000fd400078e00ff */
[----:B------:R-:W-:Y:S05]  /*0670*/  @!P0 BRA `(.L_x_37) ;  /* 0x00000000002c8947 */ /* 0x000fea0003800000 */
[----:B------:R-:W-:Y:S02]  /*0680*/  ISETP.NE.AND P0, PT, R19, 0x7ff00000, PT ;  /* 0x7ff000001300780c */ /* 0x000fe40003f05270 */
[----:B------:R-:W-:Y:S02]  /*0690*/  LOP3.LUT R6, R7, 0xc0080000, RZ, 0x3c, !PT ;  /* 0xc008000007067812 */ /* 0x000fe400078e3cff */
[----:B------:R-:W-:Y:S02]  /*06a0*/  ISETP.EQ.OR P0, PT, R18, RZ, !P0 ;  /* 0x000000ff1200720c */ /* 0x000fe40004702670 */
[----:B------:R-:W-:-:S11]  /*06b0*/  LOP3.LUT R15, R6, 0x80000000, RZ, 0xc0, !PT ;  /* 0x80000000060f7812 */ /* 0x000fd600078ec0ff */
[----:B------:R-:W-:Y:S01]  /*06c0*/  @P0 LOP3.LUT R2, R15, 0x7ff00000, RZ, 0xfc, !PT ;  /* 0x7ff000000f020812 */ /* 0x000fe200078efcff */
[----:B------:R-:W-:Y:S02]  /*06d0*/  @!P0 IMAD.MOV.U32 R14, RZ, RZ, RZ ;  /* 0x000000ffff0e8224 */ /* 0x000fe400078e00ff */
[----:B------:R-:W-:Y:S02]  /*06e0*/  @P0 IMAD.MOV.U32 R14, RZ, RZ, RZ ;  /* 0x000000ffff0e0224 */ /* 0x000fe400078e00ff */
[----:B------:R-:W-:Y:S01]  /*06f0*/  @P0 IMAD.MOV.U32 R15, RZ, RZ, R2 ;  /* 0x000000ffff0f0224 */ /* 0x000fe200078e0002 */
[----:B------:R-:W-:Y:S06]  /*0700*/  BRA `(.L_x_37) ;  /* 0x0000000000087947 */ /* 0x000fec0003800000 */
.L_x_38:
[----:B------:R-:W-:Y:S01]  /*0710*/  LOP3.LUT R15, R7, 0x80000, RZ, 0xfc, !PT ;  /* 0x00080000070f7812 */ /* 0x000fe200078efcff */
[----:B------:R-:W-:-:S07]  /*0720*/  IMAD.MOV.U32 R14, RZ, RZ, R6 ;  /* 0x000000ffff0e7224 */ /* 0x000fce00078e0006 */
.L_x_37:
[----:B------:R-:W-:Y:S02]  /*0730*/  IMAD.MOV.U32 R9, RZ, RZ, 0x0 ;  /* 0x00000000ff097424 */ /* 0x000fe400078e00ff */
[----:B------:R-:W-:Y:S02]  /*0740*/  IMAD.MOV.U32 R2, RZ, RZ, R14 ;  /* 0x000000ffff027224 */ /* 0x000fe400078e000e */
[----:B------:R-:W-:Y:S01]  /*0750*/  IMAD.MOV.U32 R3, RZ, RZ, R15 ;  /* 0x000000ffff037224 */ /* 0x000fe200078e000f */
[----:B------:R-:W-:Y:S06]  /*0760*/  RET.REL.NODEC R8 `(_Z13update_biasesPfS_S_ii) ;  /* 0xfffffff808247950 */ /* 0x000fec0003c3ffff */
.L_x_39:
        /* <DEDUP_REMOVED lines=9> */
.L_x_64:


//--------------------- .text._Z14update_weightsPfS_S_ii --------------------------
	.section	.text._Z14update_weightsPfS_S_ii,"ax",@progbits
	.align	128
        .global         _Z14update_weightsPfS_S_ii
        .type           _Z14update_weightsPfS_S_ii,@function
        .size           _Z14update_weightsPfS_S_ii,(.L_x_65 - _Z14update_weightsPfS_S_ii)
        .other          _Z14update_weightsPfS_S_ii,@"STO_CUDA_ENTRY STV_DEFAULT"
_Z14update_weightsPfS_S_ii:
.text._Z14update_weightsPfS_S_ii:
        /* <DEDUP_REMOVED lines=29> */
[----:B01----:R-:W-:Y:S05]  /*01d0*/  CALL.REL.NOINC `($__internal_1_$__cuda_sm20_div_rn_f64_full) ;  /* 0x0000000000287944 */ /* 0x003fea0003c00000 */
.L_x_40:
        /* <DEDUP_REMOVED lines=10> */
        .weak           $__internal_1_$__cuda_sm20_div_rn_f64_full
        .type           $__internal_1_$__cuda_sm20_div_rn_f64_full,@function
        .size           $__internal_1_$__cuda_sm20_div_rn_f64_full,(.L_x_65 - $__internal_1_$__cuda_sm20_div_rn_f64_full)
$__internal_1_$__cuda_sm20_div_rn_f64_full:
        /* <DEDUP_REMOVED lines=58> */
.L_x_41:
        /* <DEDUP_REMOVED lines=15> */
.L_x_43:
[----:B------:R-:W-:Y:S01]  /*0710*/  LOP3.LUT R15, R7, 0x80000, RZ, 0xfc, !PT ;  /* 0x00080000070f7812 */ /* 0x000fe200078efcff */
[----:B------:R-:W-:-:S07]  /*0720*/  IMAD.MOV.U32 R14, RZ, RZ, R6 ;  /* 0x000000ffff0e7224 */ /* 0x000fce00078e0006 */
.L_x_42:
[----:B------:R-:W-:Y:S02]  /*0730*/  IMAD.MOV.U32 R9, RZ, RZ, 0x0 ;  /* 0x00000000ff097424 */ /* 0x000fe400078e00ff */
[----:B------:R-:W-:Y:S02]  /*0740*/  IMAD.MOV.U32 R2, RZ, RZ, R14 ;  /* 0x000000ffff027224 */ /* 0x000fe400078e000e */
[----:B------:R-:W-:Y:S01]  /*0750*/  IMAD.MOV.U32 R3, RZ, RZ, R15 ;  /* 0x000000ffff037224 */ /* 0x000fe200078e000f */
[----:B------:R-:W-:Y:S06]  /*0760*/  RET.REL.NODEC R8 `(_Z14update_weightsPfS_S_ii) ;  /* 0xfffffff808247950 */ /* 0x000fec0003c3ffff */
.L_x_44:
        /* <DEDUP_REMOVED lines=9> */
.L_x_65:


//--------------------- .text._Z19batch_outer_productPfS_S_iiii --------------------------
	.section	.text._Z19batch_outer_productPfS_S_iiii,"ax",@progbits
	.align	128
        .global         _Z19batch_outer_productPfS_S_iiii
        .type           _Z19batch_outer_productPfS_S_iiii,@function
        .size           _Z19batch_outer_productPfS_S_iiii,(.L_x_79 - _Z19batch_outer_productPfS_S_iiii)
        .other          _Z19batch_outer_productPfS_S_iiii,@"STO_CUDA_ENTRY STV_DEFAULT"
_Z19batch_outer_productPfS_S_iiii:
.text._Z19batch_outer_productPfS_S_iiii:
[----:B------:R-:W-:Y:S01]  /*0000*/  LDC R1, c[0x0][0x37c] ;  /* 0x0000df00ff017b82 */ /* 0x000fe20000000800 */
[----:B------:R-:W0:Y:S07]  /*0010*/  S2R R2, SR_TID.X ;  /* 0x0000000000027919 */ /* 0x000e2e0000002100 */
[----:B------:R-:W1:Y:S01]  /*0020*/  LDC R0, c[0x0][0x364] ;  /* 0x0000d900ff007b82 */ /* 0x000e620000000800 */
[----:B------:R-:W2:Y:S01]  /*0030*/  LDCU.64 UR8, c[0x0][0x398] ;  /* 0x00007300ff0877ac */ /* 0x000ea20008000a00 */
[----:B------:R-:W1:Y:S01]  /*0040*/  S2R R3, SR_TID.Y ;  /* 0x0000000000037919 */ /* 0x000e620000002200 */
[----:B------:R-:W3:Y:S01]  /*0050*/  LDCU UR7, c[0x0][0x3a0] ;  /* 0x00007400ff0777ac */ /* 0x000ee20008000800 */
[----:B------:R-:W4:Y:S04]  /*0060*/  S2R R5, SR_TID.Z ;  /* 0x0000000000057919 */ /* 0x000f280000002300 */
[----:B------:R-:W0:Y:S08]  /*0070*/  S2UR UR5, SR_CTAID.X ;  /* 0x00000000000579c3 */ /* 0x000e300000002500 */
[----:B------:R-:W0:Y:S08]  /*0080*/  LDC R9, c[0x0][0x360] ;  /* 0x0000d800ff097b82 */ /* 0x000e300000000800 */
[----:B------:R-:W1:Y:S08]  /*0090*/  S2UR UR4, SR_CTAID.Y ;  /* 0x00000000000479c3 */ /* 0x000e700000002600 */
[----:B------:R-:W4:Y:S08]  /*00a0*/  S2UR UR6, SR_CTAID.Z ;  /* 0x00000000000679c3 */ /* 0x000f300000002700 */
[----:B------:R-:W4:Y:S01]  /*00b0*/  LDC R8, c[0x0][0x368] ;  /* 0x0000da00ff087b82 */ /* 0x000f220000000800 */
[----:B0-----:R-:W-:-:S05]  /*00c0*/  IMAD R9, R9, UR5, R2 ;  /* 0x0000000509097c24 */ /* 0x001fca000f8e0202 */
[----:B--2---:R-:W-:Y:S01]  /*00d0*/  ISETP.GE.AND P0, PT, R9, UR9, PT ;  /* 0x0000000909007c0c */ /* 0x004fe2000bf06270 */
[----:B-1----:R-:W-:-:S05]  /*00e0*/  IMAD R0, R0, UR4, R3 ;  /* 0x0000000400007c24 */ /* 0x002fca000f8e0203 */
[----:B------:R-:W-:Y:S01]  /*00f0*/  ISETP.GE.OR P0, PT, R0, UR8, P0 ;  /* 0x0000000800007c0c */ /* 0x000fe20008706670 */
[----:B----4-:R-:W-:-:S05]  /*0100*/  IMAD R8, R8, UR6, R5 ;  /* 0x0000000608087c24 */ /* 0x010fca000f8e0205 */
[----:B---3--:R-:W-:-:S13]  /*0110*/  ISETP.GE.OR P0, PT, R8, UR7, P0 ;  /* 0x0000000708007c0c */ /* 0x008fda0008706670 */
[----:B------:R-:W-:Y:S05]  /*0120*/  @P0 EXIT ;  /* 0x000000000000094d */ /* 0x000fea0003800000 */
[----:B------:R-:W0:Y:S01]  /*0130*/  LDC.64 R2, c[0x0][0x380] ;  /* 0x0000e000ff027b82 */ /* 0x000e220000000a00 */
[----:B------:R-:W1:Y:S01]  /*0140*/  LDCU.64 UR4, c[0x0][0x358] ;  /* 0x00006b00ff0477ac */ /* 0x000e620008000a00 */
[C---:B------:R-:W-:Y:S02]  /*0150*/  IMAD R7, R8.reuse, UR8, R0 ;  /* 0x0000000808077c24 */ /* 0x040fe4000f8e0200 */
[----:B------:R-:W-:Y:S01]  /*0160*/  IMAD R11, R8, UR9, R9 ;  /* 0x00000009080b7c24 */ /* 0x000fe2000f8e0209 */
[----:B------:R-:W2:Y:S03]  /*0170*/  LDCU UR6, c[0x0][0x3a4] ;  /* 0x00007480ff0677ac */ /* 0x000ea60008000800 */
[----:B------:R-:W3:Y:S01]  /*0180*/  LDC.64 R4, c[0x0][0x388] ;  /* 0x0000e200ff047b82 */ /* 0x000ee20000000a00 */
[----:B0-----:R-:W-:-:S07]  /*0190*/  IMAD.WIDE.U32 R2, R7, 0x4, R2 ;  /* 0x0000000407027825 */ /* 0x001fce00078e0002 */
[----:B------:R-:W0:Y:S01]  /*01a0*/  LDC.64 R6, c[0x0][0x390] ;  /* 0x0000e400ff067b82 */ /* 0x000e220000000a00 */
[----:B-1----:R-:W4:Y:S01]  /*01b0*/  LDG.E R2, desc[UR4][R2.64] ;  /* 0x0000000402027981 */ /* 0x002f22000c1e1900 */
[----:B---3--:R-:W-:-:S06]  /*01c0*/  IMAD.WIDE R4, R11, 0x4, R4 ;  /* 0x000000040b047825 */ /* 0x008fcc00078e0204 */
[----:B------:R-:W4:Y:S01]  /*01d0*/  LDG.E R5, desc[UR4][R4.64] ;  /* 0x0000000404057981 */ /* 0x000f22000c1e1900 */
[----:B------:R-:W-:-:S04]  /*01e0*/  IMAD R9, R0, UR9, R9 ;  /* 0x0000000900097c24 */ /* 0x000fc8000f8e0209 */
[----:B--2---:R-:W-:-:S04]  /*01f0*/  IMAD R9, R8, UR6, R9 ;  /* 0x0000000608097c24 */ /* 0x004fc8000f8e0209 */
[----:B0-----:R-:W-:-:S04]  /*0200*/  IMAD.WIDE R6, R9, 0x4, R6 ;  /* 0x0000000409067825 */ /* 0x001fc800078e0206 */
[----:B----4-:R-:W-:-:S05]  /*0210*/  FMUL R9, R2, R5 ;  /* 0x0000000502097220 */ /* 0x010fca0000400000 */
[----:B------:R-:W-:Y:S01]  /*0220*/  STG.E desc[UR4][R6.64], R9 ;  /* 0x0000000906007986 */ /* 0x000fe2000c101904 */
[----:B------:R-:W-:Y:S05]  /*0230*/  EXIT ;  /* 0x000000000000794d */ /* 0x000fea0003800000 */
.L_x_45:
        /* <DEDUP_REMOVED lines=12> */
.L_x_79:


//--------------------- .text._Z13outer_productPfS_S_ii --------------------------
	.section	.text._Z13outer_productPfS_S_ii,"ax",@progbits
	.align	128
        .global         _Z13outer_productPfS_S_ii
        .type           _Z13outer_productPfS_S_ii,@function
        .size           _Z13outer_productPfS_S_ii,(.L_x_80 - _Z13outer_productPfS_S_ii)
        .other          _Z13outer_productPfS_S_ii,@"STO_CUDA_ENTRY STV_DEFAULT"
_Z13outer_productPfS_S_ii:
.text._Z13outer_productPfS_S_ii:
        /* <DEDUP_REMOVED lines=13> */
[----:B------:R-:W0:Y:S01]  /*00d0*/  LDC.64 R2, c[0x0][0x380] ;  /* 0x0000e000ff027b82 */ /* 0x000e220000000a00 */
[----:B------:R-:W1:Y:S07]  /*00e0*/  LDCU.64 UR4, c[0x0][0x358] ;  /* 0x00006b00ff0477ac */ /* 0x000e6e0008000a00 */
[----:B------:R-:W2:Y:S08]  /*00f0*/  LDC.64 R4, c[0x0][0x388] ;  /* 0x0000e200ff047b82 */ /* 0x000eb00000000a00 */
[----:B------:R-:W3:Y:S01]  /*0100*/  LDC.64 R6, c[0x0][0x390] ;  /* 0x0000e400ff067b82 */ /* 0x000ee20000000a00 */
[----:B0-----:R-:W-:-:S06]  /*0110*/  IMAD.WIDE.U32 R2, R9, 0x4, R2 ;  /* 0x0000000409027825 */ /* 0x001fcc00078e0002 */
[----:B-1----:R-:W4:Y:S01]  /*0120*/  LDG.E R2, desc[UR4][R2.64] ;  /* 0x0000000402027981 */ /* 0x002f22000c1e1900 */
[----:B--2---:R-:W-:-:S06]  /*0130*/  IMAD.WIDE R4, R0, 0x4, R4 ;  /* 0x0000000400047825 */ /* 0x004fcc00078e0204 */
[----:B------:R-:W4:Y:S01]  /*0140*/  LDG.E R5, desc[UR4][R4.64] ;  /* 0x0000000404057981 */ /* 0x000f22000c1e1900 */
[----:B------:R-:W-:-:S04]  /*0150*/  IMAD R9, R9, UR7, R0 ;  /* 0x0000000709097c24 */ /* 0x000fc8000f8e0200 */
[----:B---3--:R-:W-:-:S04]  /*0160*/  IMAD.WIDE R6, R9, 0x4, R6 ;  /* 0x0000000409067825 */ /* 0x008fc800078e0206 */
[----:B----4-:R-:W-:-:S05]  /*0170*/  FMUL R9, R2, R5 ;  /* 0x0000000502097220 */ /* 0x010fca0000400000 */
[----:B------:R-:W-:Y:S01]  /*0180*/  STG.E desc[UR4][R6.64], R9 ;  /* 0x0000000906007986 */ /* 0x000fe2000c101904 */
[----:B------:R-:W-:Y:S05]  /*0190*/  EXIT ;  /* 0x000000000000794d */ /* 0x000fea0003800000 */
.L_x_46:
        /* <DEDUP_REMOVED lines=14> */
.L_x_80:


//--------------------- .text._Z10vector_subPfS_S_i --------------------------
	.section	.text._Z10vector_subPfS_S_i,"ax",@progbits
	.align	128
        .global         _Z10vector_subPfS_S_i
        .type           _Z10vector_subPfS_S_i,@function
        .size           _Z10vector_subPfS_S_i,(.L_x_81 - _Z10vector_subPfS_S_i)
        .other          _Z10vector_subPfS_S_i,@"STO_CUDA_ENTRY STV_DEFAULT"
_Z10vector_subPfS_S_i:
.text._Z10vector_subPfS_S_i:
        /* <DEDUP_REMOVED lines=20> */
.L_x_47:
        /* <DEDUP_REMOVED lines=12> */
.L_x_81:


//--------------------- .text._Z14add_vec_to_matPfS_S_ii --------------------------
	.section	.text._Z14add_vec_to_matPfS_S_ii,"ax",@progbits
	.align	128
        .global         _Z14add_vec_to_matPfS_S_ii
        .type           _Z14add_vec_to_matPfS_S_ii,@function
        .size           _Z14add_vec_to_matPfS_S_ii,(.L_x_82 - _Z14add_vec_to_matPfS_S_ii)
        .other          _Z14add_vec_to_matPfS_S_ii,@"STO_CUDA_ENTRY STV_DEFAULT"
_Z14add_vec_to_matPfS_S_ii:
.text._Z14add_vec_to_matPfS_S_ii:
        /* <DEDUP_REMOVED lines=14> */
[----:B------:R-:W1:Y:S01]  /*00e0*/  LDCU.64 UR4, c[0x0][0x358] ;  /* 0x00006b00ff0477ac */ /* 0x000e620008000a00 */
[----:B------:R-:W-:-:S06]  /*00f0*/  IMAD R9, R0, UR7, R7 ;  /* 0x0000000700097c24 */ /* 0x000fcc000f8e0207 */
[----:B------:R-:W2:Y:S01]  /*0100*/  LDC.64 R2, c[0x0][0x380] ;  /* 0x0000e000ff027b82 */ /* 0x000ea20000000a00 */
[----:B0-----:R-:W-:-:S07]  /*0110*/  IMAD.WIDE R4, R7, 0x4, R4 ;  /* 0x0000000407047825 */ /* 0x001fce00078e0204 */
[----:B------:R-:W0:Y:S01]  /*0120*/  LDC.64 R6, c[0x0][0x390] ;  /* 0x0000e400ff067b82 */ /* 0x000e220000000a00 */
[----:B-1----:R-:W3:Y:S01]  /*0130*/  LDG.E R5, desc[UR4][R4.64] ;  /* 0x0000000404057981 */ /* 0x002ee2000c1e1900 */
[----:B--2---:R-:W-:-:S06]  /*0140*/  IMAD.WIDE R2, R9, 0x4, R2 ;  /* 0x0000000409027825 */ /* 0x004fcc00078e0202 */
[----:B------:R-:W3:Y:S01]  /*0150*/  LDG.E R2, desc[UR4][R2.64] ;  /* 0x0000000402027981 */ /* 0x000ee2000c1e1900 */
[----:B0-----:R-:W-:-:S04]  /*0160*/  IMAD.WIDE R6, R9, 0x4, R6 ;  /* 0x0000000409067825 */ /* 0x001fc800078e0206 */
[----:B---3--:R-:W-:-:S05]  /*0170*/  FADD R9, R2, R5 ;  /* 0x0000000502097221 */ /* 0x008fca0000000000 */
[----:B------:R-:W-:Y:S01]  /*0180*/  STG.E desc[UR4][R6.64], R9 ;  /* 0x0000000906007986 */ /* 0x000fe2000c101904 */
[----:B------:R-:W-:Y:S05]  /*0190*/  EXIT ;  /* 0x000000000000794d */ /* 0x000fea0003800000 */
.L_x_48:
        /* <DEDUP_REMOVED lines=14> */
.L_x_82:


//--------------------- .text._Z10vector_addPfS_S_i --------------------------
	.section	.text._Z10vector_addPfS_S_i,"ax",@progbits
	.align	128
        .global         _Z10vector_addPfS_S_i
        .type           _Z10vector_addPfS_S_i,@function
        .size           _Z10vector_addPfS_S_i,(.L_x_83 - _Z10vector_addPfS_S_i)
        .other          _Z10vector_addPfS_S_i,@"STO_CUDA_ENTRY STV_DEFAULT"
_Z10vector_addPfS_S_i:
.text._Z10vector_addPfS_S_i:
        /* <DEDUP_REMOVED lines=20> */
.L_x_49:
        /* <DEDUP_REMOVED lines=12> */
.L_x_83:


//--------------------- .text._Z17sigmoid_prime_vecPfS_i --------------------------
	.section	.text._Z17sigmoid_prime_vecPfS_i,"ax",@progbits
	.align	128
        .global         _Z17sigmoid_prime_vecPfS_i
        .type           _Z17sigmoid_prime_vecPfS_i,@function
        .size           _Z17sigmoid_prime_vecPfS_i,(.L_x_66 - _Z17sigmoid_prime_vecPfS_i)
        .other          _Z17sigmoid_prime_vecPfS_i,@"STO_CUDA_ENTRY STV_DEFAULT"
_Z17sigmoid_prime_vecPfS_i:
.text._Z17sigmoid_prime_vecPfS_i:
        /* <DEDUP_REMOVED lines=10> */
[----:B0-----:R-:W-:-:S06]  /*00a0*/  IMAD.WIDE R2, R0, 0x4, R2 ;  /* 0x0000000400027825 */ /* 0x001fcc00078e0202 */
[----:B-1----:R-:W2:Y:S01]  /*00b0*/  LDG.E R2, desc[UR4][R2.64] ;  /* 0x0000000402027981 */ /* 0x002ea2000c1e1900 */
[----:B------:R-:W-:Y:S02]  /*00c0*/  HFMA2 R5, -RZ, RZ, 0.96630859375, -0.0022525787353515625 ;  /* 0x3bbb989dff057431 */ /* 0x000fe400000001ff */
[----:B------:R-:W-:Y:S01]  /*00d0*/  IMAD.MOV.U32 R7, RZ, RZ, 0x437c0000 ;  /* 0x437c0000ff077424 */ /* 0x000fe200078e00ff */
[----:B------:R-:W-:Y:S02]  /*00e0*/  BSSY.RECONVERGENT B0, `(.L_x_50) ;  /* 0x0000018000007945 */ /* 0x000fe40003800200 */
[----:B--2---:R-:W-:-:S04]  /*00f0*/  FFMA.SAT R4, R2, -R5, 0.5 ;  /* 0x3f00000002047423 */ /* 0x004fc80000002805 */
[----:B------:R-:W-:-:S04]  /*0100*/  FFMA.RM R4, R4, R7, 12582913 ;  /* 0x4b40000104047423 */ /* 0x000fc80000004007 */
[C---:B------:R-:W-:Y:S01]  /*0110*/  FADD R5, R4.reuse, -12583039 ;  /* 0xcb40007f04057421 */ /* 0x040fe20000000000 */
[----:B------:R-:W-:-:S03]  /*0120*/  SHF.L.U32 R4, R4, 0x17, RZ ;  /* 0x0000001704047819 */ /* 0x000fc600000006ff */
[----:B------:R-:W-:-:S04]  /*0130*/  FFMA R5, R2, -1.4426950216293334961, -R5 ;  /* 0xbfb8aa3b02057823 */ /* 0x000fc80000000805 */
[----:B------:R-:W-:-:S04]  /*0140*/  FFMA R10, R2, -1.925963033500011079e-08, R5 ;  /* 0xb2a57060020a7823 */ /* 0x000fc80000000005 */
[----:B------:R-:W0:Y:S02]  /*0150*/  MUFU.EX2 R5, R10 ;  /* 0x0000000a00057308 */ /* 0x000e240000000800 */
[----:B0-----:R-:W-:-:S06]  /*0160*/  FMUL R11, R4, R5 ;  /* 0x00000005040b7220 */ /* 0x001fcc0000400000 */
[----:B------:R-:W0:Y:S02]  /*0170*/  F2F.F64.F32 R2, R11 ;  /* 0x0000000b00027310 */ /* 0x000e240000201800 */
[----:B0-----:R-:W-:-:S06]  /*0180*/  DADD R4, R2, 1 ;  /* 0x3ff0000002047429 */ /* 0x001fcc0000000000 */
[----:B------:R-:W0:Y:S04]  /*0190*/  MUFU.RCP64H R3, R5 ;  /* 0x0000000500037308 */ /* 0x000e280000001800 */
[----:B------:R-:W-:-:S05]  /*01a0*/  VIADD R2, R5, 0x300402 ;  /* 0x0030040205027836 */ /* 0x000fca0000000000 */
[----:B------:R-:W-:Y:S01]  /*01b0*/  FSETP.GEU.AND P0, PT, |R2|, 5.8789094863358348022e-39, PT ;  /* 0x004004020200780b */ /* 0x000fe20003f0e200 */
[----:B0-----:R-:W-:-:S08]  /*01c0*/  DFMA R6, -R4, R2, 1 ;  /* 0x3ff000000406742b */ /* 0x001fd00000000102 */
[----:B------:R-:W-:-:S08]  /*01d0*/  DFMA R6, R6, R6, R6 ;  /* 0x000000060606722b */ /* 0x000fd00000000006 */
[----:B------:R-:W-:-:S08]  /*01e0*/  DFMA R6, R2, R6, R2 ;  /* 0x000000060206722b */ /* 0x000fd00000000002 */
[----:B------:R-:W-:-:S08]  /*01f0*/  DFMA R8, -R4, R6, 1 ;  /* 0x3ff000000408742b */ /* 0x000fd00000000106 */
[----:B------:R-:W-:Y:S01]  /*0200*/  DFMA R6, R6, R8, R6 ;  /* 0x000000080606722b */ /* 0x000fe20000000006 */
[----:B------:R-:W-:Y:S10]  /*0210*/  @P0 BRA `(.L_x_51) ;  /* 0x0000000000100947 */ /* 0x000ff40003800000 */
[----:B------:R-:W-:-:S04]  /*0220*/  LOP3.LUT R2, R5, 0x7fffffff, RZ, 0xc0, !PT ;  /* 0x7fffffff05027812 */ /* 0x000fc800078ec0ff */
[----:B------:R-:W-:Y:S02]  /*0230*/  IADD3 R8, PT, PT, R2, -0x100000, RZ ;  /* 0xfff0000002087810 */ /* 0x000fe40007ffe0ff */
[----:B------:R-:W-:-:S07]  /*0240*/  MOV R2, 0x260 ;  /* 0x0000026000027802 */ /* 0x000fce0000000f00 */
[----:B------:R-:W-:Y:S05]  /*0250*/  CALL.REL.NOINC `($__internal_2_$__cuda_sm20_dblrcp_rn_slowpath_v3) ;  /* 0x0000000000207944 */ /* 0x000fea0003c00000 */
.L_x_51:
[----:B------:R-:W-:Y:S05]  /*0260*/  BSYNC.RECONVERGENT B0 ;  /* 0x0000000000007941 */ /* 0x000fea0003800200 */
.L_x_50:
[----:B------:R-:W0:Y:S01]  /*0270*/  LDC.64 R2, c[0x0][0x388] ;  /* 0x0000e200ff027b82 */ /* 0x000e220000000a00 */
[----:B------:R-:W1:Y:S02]  /*0280*/  F2F.F32.F64 R6, R6 ;  /* 0x0000000600067310 */ /* 0x000e640000301000 */
[----:B-1----:R-:W-:-:S04]  /*0290*/  FADD R5, -R6, 1 ;  /* 0x3f80000006057421 */ /* 0x002fc80000000100 */
[----:B------:R-:W-:Y:S01]  /*02a0*/  FMUL R5, R6, R5 ;  /* 0x0000000506057220 */ /* 0x000fe20000400000 */
[----:B0-----:R-:W-:-:S05]  /*02b0*/  IMAD.WIDE R2, R0, 0x4, R2 ;  /* 0x0000000400027825 */ /* 0x001fca00078e0202 */
[----:B------:R-:W-:Y:S01]  /*02c0*/  STG.E desc[UR4][R2.64], R5 ;  /* 0x0000000502007986 */ /* 0x000fe2000c101904 */
[----:B------:R-:W-:Y:S05]  /*02d0*/  EXIT ;  /* 0x000000000000794d */ /* 0x000fea0003800000 */
        .weak           $__internal_2_$__cuda_sm20_dblrcp_rn_slowpath_v3
        .type           $__internal_2_$__cuda_sm20_dblrcp_rn_slowpath_v3,@function
        .size           $__internal_2_$__cuda_sm20_dblrcp_rn_slowpath_v3,(.L_x_66 - $__internal_2_$__cuda_sm20_dblrcp_rn_slowpath_v3)
$__internal_2_$__cuda_sm20_dblrcp_rn_slowpath_v3:
[----:B------:R-:W-:Y:S01]  /*02e0*/  DSETP.GTU.AND P0, PT, |R4|, +INF , PT ;  /* 0x7ff000000400742a */ /* 0x000fe20003f0c200 */
[----:B------:R-:W-:-:S13]  /*02f0*/  BSSY.RECONVERGENT B1, `(.L_x_52) ;  /* 0x0000023000017945 */ /* 0x000fda0003800200 */
[----:B------:R-:W-:Y:S05]  /*0300*/  @P0 BRA `(.L_x_53) ;  /* 0x00000000007c0947 */ /* 0x000fea0003800000 */
[----:B------:R-:W-:-:S05]  /*0310*/  LOP3.LUT R3, R5, 0x7fffffff, RZ, 0xc0, !PT ;  /* 0x7fffffff05037812 */ /* 0x000fca00078ec0ff */
[----:B------:R-:W-:-:S05]  /*0320*/  VIADD R6, R3, 0xffffffff ;  /* 0xffffffff03067836 */ /* 0x000fca0000000000 */
[----:B------:R-:W-:-:S13]  /*0330*/  ISETP.GE.U32.AND P0, PT, R6, 0x7fefffff, PT ;  /* 0x7fefffff0600780c */ /* 0x000fda0003f06070 */
[----:B------:R-:W-:Y:S02]  /*0340*/  @P0 LOP3.LUT R7, R5, 0x7ff00000, RZ, 0x3c, !PT ;  /* 0x7ff0000005070812 */ /* 0x000fe400078e3cff */
[----:B------:R-:W-:Y:S01]  /*0350*/  @P0 MOV R6, RZ ;  /* 0x000000ff00060202 */ /* 0x000fe20000000f00 */
[----:B------:R-:W-:Y:S06]  /*0360*/  @P0 BRA `(.L_x_54) ;  /* 0x00000000006c0947 */ /* 0x000fec0003800000 */
[----:B------:R-:W-:-:S13]  /*0370*/  ISETP.GE.U32.AND P0, PT, R3, 0x1000001, PT ;  /* 0x010000010300780c */ /* 0x000fda0003f06070 */
[----:B------:R-:W-:Y:S05]  /*0380*/  @!P0 BRA `(.L_x_55) ;  /* 0x0000000000348947 */ /* 0x000fea0003800000 */
[----:B------:R-:W-:Y:S01]  /*0390*/  VIADD R7, R5, 0xc0200000 ;  /* 0xc020000005077836 */ /* 0x000fe20000000000 */
[----:B------:R-:W-:-:S03]  /*03a0*/  MOV R6, R4 ;  /* 0x0000000400067202 */ /* 0x000fc60000000f00 */
[----:B------:R-:W0:Y:S03]  /*03b0*/  MUFU.RCP64H R9, R7 ;  /* 0x0000000700097308 */ /* 0x000e260000001800 */
[----:B0-----:R-:W-:-:S08]  /*03c0*/  DFMA R10, -R6, R8, 1 ;  /* 0x3ff00000060a742b */ /* 0x001fd00000000108 */
[----:B------:R-:W-:-:S08]  /*03d0*/  DFMA R10, R10, R10, R10 ;  /* 0x0000000a0a0a722b */ /* 0x000fd0000000000a */
[----:B------:R-:W-:-:S08]  /*03e0*/  DFMA R10, R8, R10, R8 ;  /* 0x0000000a080a722b */ /* 0x000fd00000000008 */
[----:B------:R-:W-:-:S08]  /*03f0*/  DFMA R8, -R6, R10, 1 ;  /* 0x3ff000000608742b */ /* 0x000fd0000000010a */
[----:B------:R-:W-:-:S08]  /*0400*/  DFMA R8, R10, R8, R10 ;  /* 0x000000080a08722b */ /* 0x000fd0000000000a */
[----:B------:R-:W-:-:S08]  /*0410*/  DMUL R8, R8, 2.2250738585072013831e-308 ;  /* 0x0010000008087828 */ /* 0x000fd00000000000 */
[----:B------:R-:W-:-:S08]  /*0420*/  DFMA R4, -R4, R8, 1 ;  /* 0x3ff000000404742b */ /* 0x000fd00000000108 */
[----:B------:R-:W-:-:S08]  /*0430*/  DFMA R4, R4, R4, R4 ;  /* 0x000000040404722b */ /* 0x000fd00000000004 */
[----:B------:R-:W-:Y:S01]  /*0440*/  DFMA R6, R8, R4, R8 ;  /* 0x000000040806722b */ /* 0x000fe20000000008 */
[----:B------:R-:W-:Y:S10]  /*0450*/  BRA `(.L_x_54) ;  /* 0x0000000000307947 */ /* 0x000ff40003800000 */
.L_x_55:
[----:B------:R-:W-:Y:S01]  /*0460*/  DMUL R4, R4, 8.11296384146066816958e+31 ;  /* 0x4690000004047828 */ /* 0x000fe20000000000 */
[----:B------:R-:W-:-:S05]  /*0470*/  IMAD.MOV.U32 R6, RZ, RZ, R8 ;  /* 0x000000ffff067224 */ /* 0x000fca00078e0008 */
[----:B------:R-:W0:Y:S02]  /*0480*/  MUFU.RCP64H R7, R5 ;  /* 0x0000000500077308 */ /* 0x000e240000001800 */
[----:B0-----:R-:W-:-:S08]  /*0490*/  DFMA R8, -R4, R6, 1 ;  /* 0x3ff000000408742b */ /* 0x001fd00000000106 */
[----:B------:R-:W-:-:S08]  /*04a0*/  DFMA R8, R8, R8, R8 ;  /* 0x000000080808722b */ /* 0x000fd00000000008 */
[----:B------:R-:W-:-:S08]  /*04b0*/  DFMA R8, R6, R8, R6 ;  /* 0x000000080608722b */ /* 0x000fd00000000006 */
[----:B------:R-:W-:-:S08]  /*04c0*/  DFMA R6, -R4, R8, 1 ;  /* 0x3ff000000406742b */ /* 0x000fd00000000108 */
[----:B------:R-:W-:-:S08]  /*04d0*/  DFMA R6, R8, R6, R8 ;  /* 0x000000060806722b */ /* 0x000fd00000000008 */
[----:B------:R-:W-:Y:S01]  /*04e0*/  DMUL R6, R6, 8.11296384146066816958e+31 ;  /* 0x4690000006067828 */ /* 0x000fe20000000000 */
[----:B------:R-:W-:Y:S10]  /*04f0*/  BRA `(.L_x_54) ;  /* 0x0000000000087947 */ /* 0x000ff40003800000 */
.L_x_53:
[----:B------:R-:W-:Y:S02]  /*0500*/  LOP3.LUT R7, R5, 0x80000, RZ, 0xfc, !PT ;  /* 0x0008000005077812 */ /* 0x000fe400078efcff */
[----:B------:R-:W-:-:S07]  /*0510*/  MOV R6, R4 ;  /* 0x0000000400067202 */ /* 0x000fce0000000f00 */
.L_x_54:
[----:B------:R-:W-:Y:S05]  /*0520*/  BSYNC.RECONVERGENT B1 ;  /* 0x0000000000017941 */ /* 0x000fea0003800200 */
.L_x_52:
[----:B------:R-:W-:-:S04]  /*0530*/  MOV R3, 0x0 ;  /* 0x0000000000037802 */ /* 0x000fc80000000f00 */
[----:B------:R-:W-:Y:S05]  /*0540*/  RET.REL.NODEC R2 `(_Z17sigmoid_prime_vecPfS_i) ;  /* 0xfffffff802ac7950 */ /* 0x000fea0003c3ffff */
.L_x_56:
        /* <DEDUP_REMOVED lines=11> */
.L_x_66:


//--------------------- .text._Z11sigmoid_vecPfS_i --------------------------
	.section	.text._Z11sigmoid_vecPfS_i,"ax",@progbits
	.align	128
        .global         _Z11sigmoid_vecPfS_i
        .type           _Z11sigmoid_vecPfS_i,@function
        .size           _Z11sigmoid_vecPfS_i,(.L_x_67 - _Z11sigmoid_vecPfS_i)
        .other          _Z11sigmoid_vecPfS_i,@"STO_CUDA_ENTRY STV_DEFAULT"
_Z11sigmoid_vecPfS_i:
.text._Z11sigmoid_vecPfS_i:
        /* <DEDUP_REMOVED lines=12> */
[----:B------:R-:W-:Y:S01]  /*00c0*/  IMAD.MOV.U32 R5, RZ, RZ, 0x3bbb989d ;  /* 0x3bbb989dff057424 */ /* 0x000fe200078e00ff */
[----:B------:R-:W-:Y:S01]  /*00d0*/  BSSY.RECONVERGENT B0, `(.L_x_57) ;  /* 0x0000019000007945 */ /* 0x000fe20003800200 */
[----:B------:R-:W-:Y:S02]  /*00e0*/  IMAD.MOV.U32 R7, RZ, RZ, 0x437c0000 ;  /* 0x437c0000ff077424 */ /* 0x000fe400078e00ff */
        /* <DEDUP_REMOVED lines=22> */
[----:B------:R-:W-:Y:S05]  /*0250*/  CALL.REL.NOINC `($__internal_3_$__cuda_sm20_dblrcp_rn_slowpath_v3) ;  /* 0x0000000000187944 */ /* 0x000fea0003c00000 */
.L_x_58:
[----:B------:R-:W-:Y:S05]  /*0260*/  BSYNC.RECONVERGENT B0 ;  /* 0x0000000000007941 */ /* 0x000fea0003800200 */
.L_x_57:
[----:B------:R-:W0:Y:S01]  /*0270*/  LDC.64 R2, c[0x0][0x388] ;  /* 0x0000e200ff027b82 */ /* 0x000e220000000a00 */
[----:B------:R-:W1:Y:S01]  /*0280*/  F2F.F32.F64 R7, R6 ;  /* 0x0000000600077310 */ /* 0x000e620000301000 */
[----:B0-----:R-:W-:-:S05]  /*0290*/  IMAD.WIDE R2, R0, 0x4, R2 ;  /* 0x0000000400027825 */ /* 0x001fca00078e0202 */
[----:B-1----:R-:W-:Y:S01]  /*02a0*/  STG.E desc[UR4][R2.64], R7 ;  /* 0x0000000702007986 */ /* 0x002fe2000c101904 */
[----:B------:R-:W-:Y:S05]  /*02b0*/  EXIT ;  /* 0x000000000000794d */ /* 0x000fea0003800000 */
        .weak           $__internal_3_$__cuda_sm20_dblrcp_rn_slowpath_v3
        .type           $__internal_3_$__cuda_sm20_dblrcp_rn_slowpath_v3,@function
        .size           $__internal_3_$__cuda_sm20_dblrcp_rn_slowpath_v3,(.L_x_67 - $__internal_3_$__cuda_sm20_dblrcp_rn_slowpath_v3)
$__internal_3_$__cuda_sm20_dblrcp_rn_slowpath_v3:
        /* <DEDUP_REMOVED lines=24> */
.L_x_62:
        /* <DEDUP_REMOVED lines=10> */
.L_x_60:
[----:B------:R-:W-:Y:S02]  /*04e0*/  LOP3.LUT R7, R5, 0x80000, RZ, 0xfc, !PT ;  /* 0x0008000005077812 */ /* 0x000fe400078efcff */
[----:B------:R-:W-:-:S07]  /*04f0*/  MOV R6, R4 ;  /* 0x0000000400067202 */ /* 0x000fce0000000f00 */
.L_x_61:
[----:B------:R-:W-:Y:S05]  /*0500*/  BSYNC.RECONVERGENT B1 ;  /* 0x0000000000017941 */ /* 0x000fea0003800200 */
.L_x_59:
[----:B------:R-:W-:-:S04]  /*0510*/  MOV R3, 0x0 ;  /* 0x0000000000037802 */ /* 0x000fc80000000f00 */
[----:B------:R-:W-:Y:S05]  /*0520*/  RET.REL.NODEC R2 `(_Z11sigmoid_vecPfS_i) ;  /* 0xfffffff802b47950 */ /* 0x000fea0003c3ffff */
.L_x_63:
        /* <DEDUP_REMOVED lines=13> */
.L_x_67:


//--------------------- .nv.shared.reserved.0     --------------------------
	.section	.nv.shared.reserved.0,"aw",@nobits
	.weak		__nv_reservedSMEM_offset_0_alias
	.size		__nv_reservedSMEM_offset_0_alias, 0, 64
	.other		__nv_reservedSMEM_offset_0_alias,@"STO_CUDA_RESERVED_SHARED STV_DEFAULT"
__nv_reservedSMEM_offset_0_alias:
	.zero		0
	.zero		64


//--------------------- .nv.constant0._Z12hadamard_matPfS_S_ii --------------------------
	.section	.nv.constant0._Z12hadamard_matPfS_S_ii,"a",@progbits
	.sectionflags	@""
	.align	4
.nv.constant0._Z12hadamard_matPfS_S_ii:
	.zero		928


//--------------------- .nv.constant0._Z12hadamard_vecPfS_S_i --------------------------
	.section	.nv.constant0._Z12hadamard_vecPfS_S_i,"a",@progbits
	.sectionflags	@""
	.align	4
.nv.constant0._Z12hadamard_vecPfS_S_i:
	.zero		924


//--------------------- .nv.constant0._Z10matmul_abTPfS_S_iii --------------------------
	.section	.nv.constant0._Z10matmul_abTPfS_S_iii,"a",@progbits
	.sectionflags	@""
	.align	4
.nv.constant0._Z10matmul_abTPfS_S_iii:
	.zero		932


//--------------------- .nv.constant0._Z10matmul_aTbPfS_S_iii --------------------------
	.section	.nv.constant0._Z10matmul_aTbPfS_S_iii,"a",@progbits
	.sectionflags	@""
	.align	4
.nv.constant0._Z10matmul_aTbPfS_S_iii:
	.zero		932


//--------------------- .nv.constant0._Z9matmul_abPfS_S_iii --------------------------
	.section	.nv.constant0._Z9matmul_abPfS_S_iii,"a",@progbits
	.sectionflags	@""
	.align	4
.nv.constant0._Z9matmul_abPfS_S_iii:
	.zero		932


//--------------------- .nv.constant0._Z14matTvecmul_gpuPfS_S_ii --------------------------
	.section	.nv.constant0._Z14matTvecmul_gpuPfS_S_ii,"a",@progbits
	.sectionflags	@""
	.align	4
.nv.constant0._Z14matTvecmul_gpuPfS_S_ii:
	.zero		928


//--------------------- .nv.constant0._Z13matvecmul_gpuPfS_S_ii --------------------------
	.section	.nv.constant0._Z13matvecmul_gpuPfS_S_ii,"a",@progbits
	.sectionflags	@""
	.align	4
.nv.constant0._Z13matvecmul_gpuPfS_S_ii:
	.zero		928


//--------------------- .nv.constant0._Z10matrix_subPfS_S_ii --------------------------
	.section	.nv.constant0._Z10matrix_subPfS_S_ii,"a",@progbits
	.sectionflags	@""
	.align	4
.nv.constant0._Z10matrix_subPfS_S_ii:
	.zero		928


//--------------------- .nv.constant0._Z10matrix_addPfS_S_ii --------------------------
	.section	.nv.constant0._Z10matrix_addPfS_S_ii,"a",@progbits
	.sectionflags	@""
	.align	4
.nv.constant0._Z10matrix_addPfS_S_ii:
	.zero		928


//--------------------- .nv.constant0._Z13update_biasesPfS_S_ii --------------------------
	.section	.nv.constant0._Z13update_biasesPfS_S_ii,"a",@progbits
	.sectionflags	@""
	.align	4
.nv.constant0._Z13update_biasesPfS_S_ii:
	.zero		928


//--------------------- .nv.constant0._Z14update_weightsPfS_S_ii --------------------------
	.section	.nv.constant0._Z14update_weightsPfS_S_ii,"a",@progbits
	.sectionflags	@""
	.align	4
.nv.constant0._Z14update_weightsPfS_S_ii:
	.zero		928


//--------------------- .nv.constant0._Z19batch_outer_productPfS_S_iiii --------------------------
	.section	.nv.constant0._Z19batch_outer_productPfS_S_iiii,"a",@progbits
	.sectionflags	@""
	.align	4
.nv.constant0._Z19batch_outer_productPfS_S_iiii:
	.zero		936


//--------------------- .nv.constant0._Z13outer_productPfS_S_ii --------------------------
	.section	.nv.constant0._Z13outer_productPfS_S_ii,"a",@progbits
	.sectionflags	@""
	.align	4
.nv.constant0._Z13outer_productPfS_S_ii:
	.zero		928


//--------------------- .nv.constant0._Z10vector_subPfS_S_i --------------------------
	.section	.nv.constant0._Z10vector_subPfS_S_i,"a",@progbits
	.sectionflags	@""
	.align	4
.nv.constant0._Z10vector_subPfS_S_i:
	.zero		924


//--------------------- .nv.constant0._Z14add_vec_to_matPfS_S_ii --------------------------
	.section	.nv.constant0._Z14add_vec_to_matPfS_S_ii,"a",@progbits
	.sectionflags	@""
	.align	4
.nv.constant0._Z14add_vec_to_matPfS_S_ii:
	.zero		928


//--------------------- .nv.constant0._Z10vector_addPfS_S_i --------------------------
	.section	.nv.constant0._Z10vector_addPfS_S_i,"a",@progbits
	.sectionflags	@""
	.align	4
.nv.constant0._Z10vector_addPfS_S_i:
	.zero		924


//--------------------- .nv.constant0._Z17sigmoid_prime_vecPfS_i --------------------------
	.section	.nv.constant0._Z17sigmoid_prime_vecPfS_i,"a",@progbits
	.sectionflags	@""
	.align	4
.nv.constant0._Z17sigmoid_prime_vecPfS_i:
	.zero		916


//--------------------- .nv.constant0._Z11sigmoid_vecPfS_i --------------------------
	.section	.nv.constant0._Z11sigmoid_vecPfS_i,"a",@progbits
	.sectionflags	@""
	.align	4
.nv.constant0._Z11sigmoid_vecPfS_i:
	.zero		916


//--------------------- SYMBOLS --------------------------

	.type		.nv.reservedSmem.offset0,@object
	.size		.nv.reservedSmem.offset0,0x4
